//
// Generated by NVIDIA NVVM Compiler
//
// Compiler Build ID: CL-36424714
// Cuda compilation tools, release 13.0, V13.0.88
// Based on NVVM 20.0.0
//

.version 9.0
.target sm_100
.address_size 64

	// .globl	_Z19fused_sketch_kernelPKyiS0_iPy
// _ZZ19fused_sketch_kernelPKyiS0_iPyE4smem has been demoted
.extern .shared .align 16 .b8 sh[];

.visible .entry _Z19fused_sketch_kernelPKyiS0_iPy(
	.param .u64 .ptr .align 1 _Z19fused_sketch_kernelPKyiS0_iPy_param_0,
	.param .u32 _Z19fused_sketch_kernelPKyiS0_iPy_param_1,
	.param .u64 .ptr .align 1 _Z19fused_sketch_kernelPKyiS0_iPy_param_2,
	.param .u32 _Z19fused_sketch_kernelPKyiS0_iPy_param_3,
	.param .u64 .ptr .align 1 _Z19fused_sketch_kernelPKyiS0_iPy_param_4
)
{
	.reg .pred 	%p<410>;
	.reg .b32 	%r<682>;
	.reg .b64 	%rd<1380>;
	// demoted variable
	.shared .align 8 .b8 _ZZ19fused_sketch_kernelPKyiS0_iPyE4smem[2048];
	ld.param.u64 	%rd252, [_Z19fused_sketch_kernelPKyiS0_iPy_param_2];
	ld.param.u32 	%r12, [_Z19fused_sketch_kernelPKyiS0_iPy_param_3];
	cvta.to.global.u64 	%rd1, %rd252;
	mov.u32 	%r13, %tid.x;
	mov.u32 	%r14, %ntid.x;
	mov.u32 	%r15, %ctaid.x;
	mad.lo.s32 	%r681, %r15, %r14, %r13;
	mov.u32 	%r16, %nctaid.x;
	mul.lo.s32 	%r2, %r14, %r16;
	add.s32 	%r17, %r12, -9;
	setp.lt.u32 	%p1, %r17, -8;
	@%p1 bra 	$L__BB0_173;
	max.s32 	%r18, %r2, 1;
	cvt.u64.u32 	%rd1323, %r18;
	setp.lt.s32 	%p2, %r681, 1;
	cvt.u64.u32 	%rd1318, %r681;
	ld.global.nc.u64 	%rd254, [%rd1];
	mul.hi.u64 	%rd255, %rd254, 9;
	sub.s64 	%rd256, %rd254, %rd255;
	shr.u64 	%rd257, %rd256, 1;
	add.s64 	%rd258, %rd257, %rd255;
	shr.u64 	%rd259, %rd258, 60;
	mul.lo.s64 	%rd260, %rd259, 2305843009213693951;
	sub.s64 	%rd261, %rd254, %rd260;
	max.u64 	%rd1247, %rd261, 1;
	mov.b64 	%rd1244, 1;
	@%p2 bra 	$L__BB0_6;
	mov.b64 	%rd1244, 1;
	mov.u64 	%rd1242, %rd1247;
	mov.u64 	%rd1243, %rd1318;
$L__BB0_3:
	and.b64  	%rd263, %rd1243, 1;
	setp.eq.b64 	%p3, %rd263, 1;
	not.pred 	%p4, %p3;
	@%p4 bra 	$L__BB0_5;
	and.b64  	%rd264, %rd1244, 2305843009213693951;
	and.b64  	%rd265, %rd1242, 2305843009213693951;
	mul.hi.u64 	%rd266, %rd264, %rd265;
	mul.lo.s64 	%rd267, %rd264, %rd265;
	and.b64  	%rd268, %rd267, 2305843009213693951;
	mov.b64 	{%r19, %r20}, %rd266;
	mov.b64 	{%r21, %r22}, %rd267;
	shf.l.wrap.b32 	%r23, %r22, %r19, 3;
	shf.l.wrap.b32 	%r24, %r19, %r20, 3;
	mov.b64 	%rd269, {%r23, %r24};
	add.s64 	%rd270, %rd268, %rd269;
	and.b64  	%rd271, %rd270, 2305843009213693951;
	shr.u64 	%rd272, %rd270, 61;
	add.s64 	%rd273, %rd271, %rd272;
	setp.gt.u64 	%p5, %rd273, 2305843009213693950;
	add.s64 	%rd274, %rd273, -2305843009213693951;
	selp.b64 	%rd1244, %rd274, %rd273, %p5;
$L__BB0_5:
	and.b64  	%rd275, %rd1242, 2305843009213693951;
	mul.hi.u64 	%rd276, %rd275, %rd275;
	mul.lo.s64 	%rd277, %rd275, %rd275;
	and.b64  	%rd278, %rd277, 2305843009213693949;
	mov.b64 	{%r25, %r26}, %rd276;
	mov.b64 	{%r27, %r28}, %rd277;
	shf.l.wrap.b32 	%r29, %r28, %r25, 3;
	shf.l.wrap.b32 	%r30, %r25, %r26, 3;
	mov.b64 	%rd279, {%r29, %r30};
	add.s64 	%rd280, %rd278, %rd279;
	and.b64  	%rd281, %rd280, 2305843009213693951;
	shr.u64 	%rd282, %rd280, 61;
	add.s64 	%rd283, %rd281, %rd282;
	setp.gt.u64 	%p6, %rd283, 2305843009213693950;
	add.s64 	%rd284, %rd283, -2305843009213693951;
	selp.b64 	%rd1242, %rd284, %rd283, %p6;
	shr.u64 	%rd11, %rd1243, 1;
	setp.gt.u64 	%p7, %rd1243, 1;
	mov.u64 	%rd1243, %rd11;
	@%p7 bra 	$L__BB0_3;
$L__BB0_6:
	mov.b64 	%rd1249, 1;
	mov.u64 	%rd1248, %rd1323;
$L__BB0_7:
	and.b64  	%rd286, %rd1248, 1;
	setp.eq.b64 	%p8, %rd286, 1;
	not.pred 	%p9, %p8;
	@%p9 bra 	$L__BB0_9;
	and.b64  	%rd287, %rd1249, 2305843009213693951;
	and.b64  	%rd288, %rd1247, 2305843009213693951;
	mul.hi.u64 	%rd289, %rd287, %rd288;
	mul.lo.s64 	%rd290, %rd287, %rd288;
	and.b64  	%rd291, %rd290, 2305843009213693951;
	mov.b64 	{%r31, %r32}, %rd289;
	mov.b64 	{%r33, %r34}, %rd290;
	shf.l.wrap.b32 	%r35, %r34, %r31, 3;
	shf.l.wrap.b32 	%r36, %r31, %r32, 3;
	mov.b64 	%rd292, {%r35, %r36};
	add.s64 	%rd293, %rd291, %rd292;
	and.b64  	%rd294, %rd293, 2305843009213693951;
	shr.u64 	%rd295, %rd293, 61;
	add.s64 	%rd296, %rd294, %rd295;
	setp.gt.u64 	%p10, %rd296, 2305843009213693950;
	add.s64 	%rd297, %rd296, -2305843009213693951;
	selp.b64 	%rd1249, %rd297, %rd296, %p10;
$L__BB0_9:
	and.b64  	%rd298, %rd1247, 2305843009213693951;
	mul.hi.u64 	%rd299, %rd298, %rd298;
	mul.lo.s64 	%rd300, %rd298, %rd298;
	and.b64  	%rd301, %rd300, 2305843009213693949;
	mov.b64 	{%r37, %r38}, %rd299;
	mov.b64 	{%r39, %r40}, %rd300;
	shf.l.wrap.b32 	%r41, %r40, %r37, 3;
	shf.l.wrap.b32 	%r42, %r37, %r38, 3;
	mov.b64 	%rd302, {%r41, %r42};
	add.s64 	%rd303, %rd301, %rd302;
	and.b64  	%rd304, %rd303, 2305843009213693951;
	shr.u64 	%rd305, %rd303, 61;
	add.s64 	%rd306, %rd304, %rd305;
	setp.gt.u64 	%p11, %rd306, 2305843009213693950;
	add.s64 	%rd307, %rd306, -2305843009213693951;
	selp.b64 	%rd1247, %rd307, %rd306, %p11;
	shr.u64 	%rd19, %rd1248, 1;
	setp.gt.u64 	%p12, %rd1248, 1;
	mov.u64 	%rd1248, %rd19;
	@%p12 bra 	$L__BB0_7;
	ld.param.u32 	%r645, [_Z19fused_sketch_kernelPKyiS0_iPy_param_3];
	setp.lt.u32 	%p13, %r645, 2;
	mov.b64 	%rd1260, 0;
	@%p13 bra 	$L__BB0_21;
	setp.lt.s32 	%p14, %r681, 1;
	ld.global.nc.u64 	%rd311, [%rd1+8];
	mul.hi.u64 	%rd312, %rd311, 9;
	sub.s64 	%rd313, %rd311, %rd312;
	shr.u64 	%rd314, %rd313, 1;
	add.s64 	%rd315, %rd314, %rd312;
	shr.u64 	%rd316, %rd315, 60;
	mul.lo.s64 	%rd317, %rd316, 2305843009213693951;
	sub.s64 	%rd318, %rd311, %rd317;
	max.u64 	%rd1256, %rd318, 1;
	mov.b64 	%rd1253, 1;
	@%p14 bra 	$L__BB0_16;
	mov.b64 	%rd1253, 1;
	mov.u64 	%rd1251, %rd1256;
	mov.u64 	%rd1252, %rd1318;
$L__BB0_13:
	and.b64  	%rd320, %rd1252, 1;
	setp.eq.b64 	%p15, %rd320, 1;
	not.pred 	%p16, %p15;
	@%p16 bra 	$L__BB0_15;
	and.b64  	%rd321, %rd1253, 2305843009213693951;
	and.b64  	%rd322, %rd1251, 2305843009213693951;
	mul.hi.u64 	%rd323, %rd321, %rd322;
	mul.lo.s64 	%rd324, %rd321, %rd322;
	and.b64  	%rd325, %rd324, 2305843009213693951;
	mov.b64 	{%r43, %r44}, %rd323;
	mov.b64 	{%r45, %r46}, %rd324;
	shf.l.wrap.b32 	%r47, %r46, %r43, 3;
	shf.l.wrap.b32 	%r48, %r43, %r44, 3;
	mov.b64 	%rd326, {%r47, %r48};
	add.s64 	%rd327, %rd325, %rd326;
	and.b64  	%rd328, %rd327, 2305843009213693951;
	shr.u64 	%rd329, %rd327, 61;
	add.s64 	%rd330, %rd328, %rd329;
	setp.gt.u64 	%p17, %rd330, 2305843009213693950;
	add.s64 	%rd331, %rd330, -2305843009213693951;
	selp.b64 	%rd1253, %rd331, %rd330, %p17;
$L__BB0_15:
	and.b64  	%rd332, %rd1251, 2305843009213693951;
	mul.hi.u64 	%rd333, %rd332, %rd332;
	mul.lo.s64 	%rd334, %rd332, %rd332;
	and.b64  	%rd335, %rd334, 2305843009213693949;
	mov.b64 	{%r49, %r50}, %rd333;
	mov.b64 	{%r51, %r52}, %rd334;
	shf.l.wrap.b32 	%r53, %r52, %r49, 3;
	shf.l.wrap.b32 	%r54, %r49, %r50, 3;
	mov.b64 	%rd336, {%r53, %r54};
	add.s64 	%rd337, %rd335, %rd336;
	and.b64  	%rd338, %rd337, 2305843009213693951;
	shr.u64 	%rd339, %rd337, 61;
	add.s64 	%rd340, %rd338, %rd339;
	setp.gt.u64 	%p18, %rd340, 2305843009213693950;
	add.s64 	%rd341, %rd340, -2305843009213693951;
	selp.b64 	%rd1251, %rd341, %rd340, %p18;
	shr.u64 	%rd27, %rd1252, 1;
	setp.gt.u64 	%p19, %rd1252, 1;
	mov.u64 	%rd1252, %rd27;
	@%p19 bra 	$L__BB0_13;
$L__BB0_16:
	mov.b64 	%rd1258, 1;
	mov.u64 	%rd1257, %rd1323;
$L__BB0_17:
	and.b64  	%rd343, %rd1257, 1;
	setp.eq.b64 	%p20, %rd343, 1;
	not.pred 	%p21, %p20;
	@%p21 bra 	$L__BB0_19;
	and.b64  	%rd344, %rd1258, 2305843009213693951;
	and.b64  	%rd345, %rd1256, 2305843009213693951;
	mul.hi.u64 	%rd346, %rd344, %rd345;
	mul.lo.s64 	%rd347, %rd344, %rd345;
	and.b64  	%rd348, %rd347, 2305843009213693951;
	mov.b64 	{%r55, %r56}, %rd346;
	mov.b64 	{%r57, %r58}, %rd347;
	shf.l.wrap.b32 	%r59, %r58, %r55, 3;
	shf.l.wrap.b32 	%r60, %r55, %r56, 3;
	mov.b64 	%rd349, {%r59, %r60};
	add.s64 	%rd350, %rd348, %rd349;
	and.b64  	%rd351, %rd350, 2305843009213693951;
	shr.u64 	%rd352, %rd350, 61;
	add.s64 	%rd353, %rd351, %rd352;
	setp.gt.u64 	%p22, %rd353, 2305843009213693950;
	add.s64 	%rd354, %rd353, -2305843009213693951;
	selp.b64 	%rd1258, %rd354, %rd353, %p22;
$L__BB0_19:
	and.b64  	%rd355, %rd1256, 2305843009213693951;
	mul.hi.u64 	%rd356, %rd355, %rd355;
	mul.lo.s64 	%rd357, %rd355, %rd355;
	and.b64  	%rd358, %rd357, 2305843009213693949;
	mov.b64 	{%r61, %r62}, %rd356;
	mov.b64 	{%r63, %r64}, %rd357;
	shf.l.wrap.b32 	%r65, %r64, %r61, 3;
	shf.l.wrap.b32 	%r66, %r61, %r62, 3;
	mov.b64 	%rd359, {%r65, %r66};
	add.s64 	%rd360, %rd358, %rd359;
	and.b64  	%rd361, %rd360, 2305843009213693951;
	shr.u64 	%rd362, %rd360, 61;
	add.s64 	%rd363, %rd361, %rd362;
	setp.gt.u64 	%p23, %rd363, 2305843009213693950;
	add.s64 	%rd364, %rd363, -2305843009213693951;
	selp.b64 	%rd1256, %rd364, %rd363, %p23;
	shr.u64 	%rd35, %rd1257, 1;
	setp.gt.u64 	%p24, %rd1257, 1;
	mov.u64 	%rd1257, %rd35;
	@%p24 bra 	$L__BB0_17;
	and.b64  	%rd1260, %rd1258, 2305843009213693951;
$L__BB0_21:
	ld.param.u32 	%r646, [_Z19fused_sketch_kernelPKyiS0_iPy_param_3];
	setp.lt.u32 	%p25, %r646, 3;
	mov.b64 	%rd1271, 0;
	@%p25 bra 	$L__BB0_32;
	setp.lt.s32 	%p26, %r681, 1;
	ld.global.nc.u64 	%rd368, [%rd1+16];
	mul.hi.u64 	%rd369, %rd368, 9;
	sub.s64 	%rd370, %rd368, %rd369;
	shr.u64 	%rd371, %rd370, 1;
	add.s64 	%rd372, %rd371, %rd369;
	shr.u64 	%rd373, %rd372, 60;
	mul.lo.s64 	%rd374, %rd373, 2305843009213693951;
	sub.s64 	%rd375, %rd368, %rd374;
	max.u64 	%rd1267, %rd375, 1;
	mov.b64 	%rd1264, 1;
	@%p26 bra 	$L__BB0_27;
	mov.b64 	%rd1264, 1;
	mov.u64 	%rd1262, %rd1267;
	mov.u64 	%rd1263, %rd1318;
$L__BB0_24:
	and.b64  	%rd377, %rd1263, 1;
	setp.eq.b64 	%p27, %rd377, 1;
	not.pred 	%p28, %p27;
	@%p28 bra 	$L__BB0_26;
	and.b64  	%rd378, %rd1264, 2305843009213693951;
	and.b64  	%rd379, %rd1262, 2305843009213693951;
	mul.hi.u64 	%rd380, %rd378, %rd379;
	mul.lo.s64 	%rd381, %rd378, %rd379;
	and.b64  	%rd382, %rd381, 2305843009213693951;
	mov.b64 	{%r67, %r68}, %rd380;
	mov.b64 	{%r69, %r70}, %rd381;
	shf.l.wrap.b32 	%r71, %r70, %r67, 3;
	shf.l.wrap.b32 	%r72, %r67, %r68, 3;
	mov.b64 	%rd383, {%r71, %r72};
	add.s64 	%rd384, %rd382, %rd383;
	and.b64  	%rd385, %rd384, 2305843009213693951;
	shr.u64 	%rd386, %rd384, 61;
	add.s64 	%rd387, %rd385, %rd386;
	setp.gt.u64 	%p29, %rd387, 2305843009213693950;
	add.s64 	%rd388, %rd387, -2305843009213693951;
	selp.b64 	%rd1264, %rd388, %rd387, %p29;
$L__BB0_26:
	and.b64  	%rd389, %rd1262, 2305843009213693951;
	mul.hi.u64 	%rd390, %rd389, %rd389;
	mul.lo.s64 	%rd391, %rd389, %rd389;
	and.b64  	%rd392, %rd391, 2305843009213693949;
	mov.b64 	{%r73, %r74}, %rd390;
	mov.b64 	{%r75, %r76}, %rd391;
	shf.l.wrap.b32 	%r77, %r76, %r73, 3;
	shf.l.wrap.b32 	%r78, %r73, %r74, 3;
	mov.b64 	%rd393, {%r77, %r78};
	add.s64 	%rd394, %rd392, %rd393;
	and.b64  	%rd395, %rd394, 2305843009213693951;
	shr.u64 	%rd396, %rd394, 61;
	add.s64 	%rd397, %rd395, %rd396;
	setp.gt.u64 	%p30, %rd397, 2305843009213693950;
	add.s64 	%rd398, %rd397, -2305843009213693951;
	selp.b64 	%rd1262, %rd398, %rd397, %p30;
	shr.u64 	%rd46, %rd1263, 1;
	setp.gt.u64 	%p31, %rd1263, 1;
	mov.u64 	%rd1263, %rd46;
	@%p31 bra 	$L__BB0_24;
$L__BB0_27:
	mov.b64 	%rd1269, 1;
	mov.u64 	%rd1268, %rd1323;
$L__BB0_28:
	and.b64  	%rd400, %rd1268, 1;
	setp.eq.b64 	%p32, %rd400, 1;
	not.pred 	%p33, %p32;
	@%p33 bra 	$L__BB0_30;
	and.b64  	%rd401, %rd1269, 2305843009213693951;
	and.b64  	%rd402, %rd1267, 2305843009213693951;
	mul.hi.u64 	%rd403, %rd401, %rd402;
	mul.lo.s64 	%rd404, %rd401, %rd402;
	and.b64  	%rd405, %rd404, 2305843009213693951;
	mov.b64 	{%r79, %r80}, %rd403;
	mov.b64 	{%r81, %r82}, %rd404;
	shf.l.wrap.b32 	%r83, %r82, %r79, 3;
	shf.l.wrap.b32 	%r84, %r79, %r80, 3;
	mov.b64 	%rd406, {%r83, %r84};
	add.s64 	%rd407, %rd405, %rd406;
	and.b64  	%rd408, %rd407, 2305843009213693951;
	shr.u64 	%rd409, %rd407, 61;
	add.s64 	%rd410, %rd408, %rd409;
	setp.gt.u64 	%p34, %rd410, 2305843009213693950;
	add.s64 	%rd411, %rd410, -2305843009213693951;
	selp.b64 	%rd1269, %rd411, %rd410, %p34;
$L__BB0_30:
	and.b64  	%rd412, %rd1267, 2305843009213693951;
	mul.hi.u64 	%rd413, %rd412, %rd412;
	mul.lo.s64 	%rd414, %rd412, %rd412;
	and.b64  	%rd415, %rd414, 2305843009213693949;
	mov.b64 	{%r85, %r86}, %rd413;
	mov.b64 	{%r87, %r88}, %rd414;
	shf.l.wrap.b32 	%r89, %r88, %r85, 3;
	shf.l.wrap.b32 	%r90, %r85, %r86, 3;
	mov.b64 	%rd416, {%r89, %r90};
	add.s64 	%rd417, %rd415, %rd416;
	and.b64  	%rd418, %rd417, 2305843009213693951;
	shr.u64 	%rd419, %rd417, 61;
	add.s64 	%rd420, %rd418, %rd419;
	setp.gt.u64 	%p35, %rd420, 2305843009213693950;
	add.s64 	%rd421, %rd420, -2305843009213693951;
	selp.b64 	%rd1267, %rd421, %rd420, %p35;
	shr.u64 	%rd54, %rd1268, 1;
	setp.gt.u64 	%p36, %rd1268, 1;
	mov.u64 	%rd1268, %rd54;
	@%p36 bra 	$L__BB0_28;
	and.b64  	%rd1271, %rd1269, 2305843009213693951;
$L__BB0_32:
	ld.param.u32 	%r647, [_Z19fused_sketch_kernelPKyiS0_iPy_param_3];
	setp.lt.u32 	%p37, %r647, 4;
	mov.b64 	%rd1282, 0;
	@%p37 bra 	$L__BB0_43;
	setp.lt.s32 	%p38, %r681, 1;
	ld.global.nc.u64 	%rd425, [%rd1+24];
	mul.hi.u64 	%rd426, %rd425, 9;
	sub.s64 	%rd427, %rd425, %rd426;
	shr.u64 	%rd428, %rd427, 1;
	add.s64 	%rd429, %rd428, %rd426;
	shr.u64 	%rd430, %rd429, 60;
	mul.lo.s64 	%rd431, %rd430, 2305843009213693951;
	sub.s64 	%rd432, %rd425, %rd431;
	max.u64 	%rd1278, %rd432, 1;
	mov.b64 	%rd1275, 1;
	@%p38 bra 	$L__BB0_38;
	mov.b64 	%rd1275, 1;
	mov.u64 	%rd1273, %rd1278;
	mov.u64 	%rd1274, %rd1318;
$L__BB0_35:
	and.b64  	%rd434, %rd1274, 1;
	setp.eq.b64 	%p39, %rd434, 1;
	not.pred 	%p40, %p39;
	@%p40 bra 	$L__BB0_37;
	and.b64  	%rd435, %rd1275, 2305843009213693951;
	and.b64  	%rd436, %rd1273, 2305843009213693951;
	mul.hi.u64 	%rd437, %rd435, %rd436;
	mul.lo.s64 	%rd438, %rd435, %rd436;
	and.b64  	%rd439, %rd438, 2305843009213693951;
	mov.b64 	{%r91, %r92}, %rd437;
	mov.b64 	{%r93, %r94}, %rd438;
	shf.l.wrap.b32 	%r95, %r94, %r91, 3;
	shf.l.wrap.b32 	%r96, %r91, %r92, 3;
	mov.b64 	%rd440, {%r95, %r96};
	add.s64 	%rd441, %rd439, %rd440;
	and.b64  	%rd442, %rd441, 2305843009213693951;
	shr.u64 	%rd443, %rd441, 61;
	add.s64 	%rd444, %rd442, %rd443;
	setp.gt.u64 	%p41, %rd444, 2305843009213693950;
	add.s64 	%rd445, %rd444, -2305843009213693951;
	selp.b64 	%rd1275, %rd445, %rd444, %p41;
$L__BB0_37:
	and.b64  	%rd446, %rd1273, 2305843009213693951;
	mul.hi.u64 	%rd447, %rd446, %rd446;
	mul.lo.s64 	%rd448, %rd446, %rd446;
	and.b64  	%rd449, %rd448, 2305843009213693949;
	mov.b64 	{%r97, %r98}, %rd447;
	mov.b64 	{%r99, %r100}, %rd448;
	shf.l.wrap.b32 	%r101, %r100, %r97, 3;
	shf.l.wrap.b32 	%r102, %r97, %r98, 3;
	mov.b64 	%rd450, {%r101, %r102};
	add.s64 	%rd451, %rd449, %rd450;
	and.b64  	%rd452, %rd451, 2305843009213693951;
	shr.u64 	%rd453, %rd451, 61;
	add.s64 	%rd454, %rd452, %rd453;
	setp.gt.u64 	%p42, %rd454, 2305843009213693950;
	add.s64 	%rd455, %rd454, -2305843009213693951;
	selp.b64 	%rd1273, %rd455, %rd454, %p42;
	shr.u64 	%rd65, %rd1274, 1;
	setp.gt.u64 	%p43, %rd1274, 1;
	mov.u64 	%rd1274, %rd65;
	@%p43 bra 	$L__BB0_35;
$L__BB0_38:
	mov.b64 	%rd1280, 1;
	mov.u64 	%rd1279, %rd1323;
$L__BB0_39:
	and.b64  	%rd457, %rd1279, 1;
	setp.eq.b64 	%p44, %rd457, 1;
	not.pred 	%p45, %p44;
	@%p45 bra 	$L__BB0_41;
	and.b64  	%rd458, %rd1280, 2305843009213693951;
	and.b64  	%rd459, %rd1278, 2305843009213693951;
	mul.hi.u64 	%rd460, %rd458, %rd459;
	mul.lo.s64 	%rd461, %rd458, %rd459;
	and.b64  	%rd462, %rd461, 2305843009213693951;
	mov.b64 	{%r103, %r104}, %rd460;
	mov.b64 	{%r105, %r106}, %rd461;
	shf.l.wrap.b32 	%r107, %r106, %r103, 3;
	shf.l.wrap.b32 	%r108, %r103, %r104, 3;
	mov.b64 	%rd463, {%r107, %r108};
	add.s64 	%rd464, %rd462, %rd463;
	and.b64  	%rd465, %rd464, 2305843009213693951;
	shr.u64 	%rd466, %rd464, 61;
	add.s64 	%rd467, %rd465, %rd466;
	setp.gt.u64 	%p46, %rd467, 2305843009213693950;
	add.s64 	%rd468, %rd467, -2305843009213693951;
	selp.b64 	%rd1280, %rd468, %rd467, %p46;
$L__BB0_41:
	and.b64  	%rd469, %rd1278, 2305843009213693951;
	mul.hi.u64 	%rd470, %rd469, %rd469;
	mul.lo.s64 	%rd471, %rd469, %rd469;
	and.b64  	%rd472, %rd471, 2305843009213693949;
	mov.b64 	{%r109, %r110}, %rd470;
	mov.b64 	{%r111, %r112}, %rd471;
	shf.l.wrap.b32 	%r113, %r112, %r109, 3;
	shf.l.wrap.b32 	%r114, %r109, %r110, 3;
	mov.b64 	%rd473, {%r113, %r114};
	add.s64 	%rd474, %rd472, %rd473;
	and.b64  	%rd475, %rd474, 2305843009213693951;
	shr.u64 	%rd476, %rd474, 61;
	add.s64 	%rd477, %rd475, %rd476;
	setp.gt.u64 	%p47, %rd477, 2305843009213693950;
	add.s64 	%rd478, %rd477, -2305843009213693951;
	selp.b64 	%rd1278, %rd478, %rd477, %p47;
	shr.u64 	%rd73, %rd1279, 1;
	setp.gt.u64 	%p48, %rd1279, 1;
	mov.u64 	%rd1279, %rd73;
	@%p48 bra 	$L__BB0_39;
	and.b64  	%rd1282, %rd1280, 2305843009213693951;
$L__BB0_43:
	ld.param.u32 	%r648, [_Z19fused_sketch_kernelPKyiS0_iPy_param_3];
	setp.lt.u32 	%p49, %r648, 5;
	mov.b64 	%rd1293, 0;
	@%p49 bra 	$L__BB0_54;
	setp.lt.s32 	%p50, %r681, 1;
	ld.global.nc.u64 	%rd482, [%rd1+32];
	mul.hi.u64 	%rd483, %rd482, 9;
	sub.s64 	%rd484, %rd482, %rd483;
	shr.u64 	%rd485, %rd484, 1;
	add.s64 	%rd486, %rd485, %rd483;
	shr.u64 	%rd487, %rd486, 60;
	mul.lo.s64 	%rd488, %rd487, 2305843009213693951;
	sub.s64 	%rd489, %rd482, %rd488;
	max.u64 	%rd1289, %rd489, 1;
	mov.b64 	%rd1286, 1;
	@%p50 bra 	$L__BB0_49;
	mov.b64 	%rd1286, 1;
	mov.u64 	%rd1284, %rd1289;
	mov.u64 	%rd1285, %rd1318;
$L__BB0_46:
	and.b64  	%rd491, %rd1285, 1;
	setp.eq.b64 	%p51, %rd491, 1;
	not.pred 	%p52, %p51;
	@%p52 bra 	$L__BB0_48;
	and.b64  	%rd492, %rd1286, 2305843009213693951;
	and.b64  	%rd493, %rd1284, 2305843009213693951;
	mul.hi.u64 	%rd494, %rd492, %rd493;
	mul.lo.s64 	%rd495, %rd492, %rd493;
	and.b64  	%rd496, %rd495, 2305843009213693951;
	mov.b64 	{%r115, %r116}, %rd494;
	mov.b64 	{%r117, %r118}, %rd495;
	shf.l.wrap.b32 	%r119, %r118, %r115, 3;
	shf.l.wrap.b32 	%r120, %r115, %r116, 3;
	mov.b64 	%rd497, {%r119, %r120};
	add.s64 	%rd498, %rd496, %rd497;
	and.b64  	%rd499, %rd498, 2305843009213693951;
	shr.u64 	%rd500, %rd498, 61;
	add.s64 	%rd501, %rd499, %rd500;
	setp.gt.u64 	%p53, %rd501, 2305843009213693950;
	add.s64 	%rd502, %rd501, -2305843009213693951;
	selp.b64 	%rd1286, %rd502, %rd501, %p53;
$L__BB0_48:
	and.b64  	%rd503, %rd1284, 2305843009213693951;
	mul.hi.u64 	%rd504, %rd503, %rd503;
	mul.lo.s64 	%rd505, %rd503, %rd503;
	and.b64  	%rd506, %rd505, 2305843009213693949;
	mov.b64 	{%r121, %r122}, %rd504;
	mov.b64 	{%r123, %r124}, %rd505;
	shf.l.wrap.b32 	%r125, %r124, %r121, 3;
	shf.l.wrap.b32 	%r126, %r121, %r122, 3;
	mov.b64 	%rd507, {%r125, %r126};
	add.s64 	%rd508, %rd506, %rd507;
	and.b64  	%rd509, %rd508, 2305843009213693951;
	shr.u64 	%rd510, %rd508, 61;
	add.s64 	%rd511, %rd509, %rd510;
	setp.gt.u64 	%p54, %rd511, 2305843009213693950;
	add.s64 	%rd512, %rd511, -2305843009213693951;
	selp.b64 	%rd1284, %rd512, %rd511, %p54;
	shr.u64 	%rd84, %rd1285, 1;
	setp.gt.u64 	%p55, %rd1285, 1;
	mov.u64 	%rd1285, %rd84;
	@%p55 bra 	$L__BB0_46;
$L__BB0_49:
	mov.b64 	%rd1291, 1;
	mov.u64 	%rd1290, %rd1323;
$L__BB0_50:
	and.b64  	%rd514, %rd1290, 1;
	setp.eq.b64 	%p56, %rd514, 1;
	not.pred 	%p57, %p56;
	@%p57 bra 	$L__BB0_52;
	and.b64  	%rd515, %rd1291, 2305843009213693951;
	and.b64  	%rd516, %rd1289, 2305843009213693951;
	mul.hi.u64 	%rd517, %rd515, %rd516;
	mul.lo.s64 	%rd518, %rd515, %rd516;
	and.b64  	%rd519, %rd518, 2305843009213693951;
	mov.b64 	{%r127, %r128}, %rd517;
	mov.b64 	{%r129, %r130}, %rd518;
	shf.l.wrap.b32 	%r131, %r130, %r127, 3;
	shf.l.wrap.b32 	%r132, %r127, %r128, 3;
	mov.b64 	%rd520, {%r131, %r132};
	add.s64 	%rd521, %rd519, %rd520;
	and.b64  	%rd522, %rd521, 2305843009213693951;
	shr.u64 	%rd523, %rd521, 61;
	add.s64 	%rd524, %rd522, %rd523;
	setp.gt.u64 	%p58, %rd524, 2305843009213693950;
	add.s64 	%rd525, %rd524, -2305843009213693951;
	selp.b64 	%rd1291, %rd525, %rd524, %p58;
$L__BB0_52:
	and.b64  	%rd526, %rd1289, 2305843009213693951;
	mul.hi.u64 	%rd527, %rd526, %rd526;
	mul.lo.s64 	%rd528, %rd526, %rd526;
	and.b64  	%rd529, %rd528, 2305843009213693949;
	mov.b64 	{%r133, %r134}, %rd527;
	mov.b64 	{%r135, %r136}, %rd528;
	shf.l.wrap.b32 	%r137, %r136, %r133, 3;
	shf.l.wrap.b32 	%r138, %r133, %r134, 3;
	mov.b64 	%rd530, {%r137, %r138};
	add.s64 	%rd531, %rd529, %rd530;
	and.b64  	%rd532, %rd531, 2305843009213693951;
	shr.u64 	%rd533, %rd531, 61;
	add.s64 	%rd534, %rd532, %rd533;
	setp.gt.u64 	%p59, %rd534, 2305843009213693950;
	add.s64 	%rd535, %rd534, -2305843009213693951;
	selp.b64 	%rd1289, %rd535, %rd534, %p59;
	shr.u64 	%rd92, %rd1290, 1;
	setp.gt.u64 	%p60, %rd1290, 1;
	mov.u64 	%rd1290, %rd92;
	@%p60 bra 	$L__BB0_50;
	and.b64  	%rd1293, %rd1291, 2305843009213693951;
$L__BB0_54:
	ld.param.u32 	%r649, [_Z19fused_sketch_kernelPKyiS0_iPy_param_3];
	setp.lt.u32 	%p61, %r649, 6;
	mov.b64 	%rd1304, 0;
	@%p61 bra 	$L__BB0_65;
	setp.lt.s32 	%p62, %r681, 1;
	ld.global.nc.u64 	%rd539, [%rd1+40];
	mul.hi.u64 	%rd540, %rd539, 9;
	sub.s64 	%rd541, %rd539, %rd540;
	shr.u64 	%rd542, %rd541, 1;
	add.s64 	%rd543, %rd542, %rd540;
	shr.u64 	%rd544, %rd543, 60;
	mul.lo.s64 	%rd545, %rd544, 2305843009213693951;
	sub.s64 	%rd546, %rd539, %rd545;
	max.u64 	%rd1300, %rd546, 1;
	mov.b64 	%rd1297, 1;
	@%p62 bra 	$L__BB0_60;
	mov.b64 	%rd1297, 1;
	mov.u64 	%rd1295, %rd1300;
	mov.u64 	%rd1296, %rd1318;
$L__BB0_57:
	and.b64  	%rd548, %rd1296, 1;
	setp.eq.b64 	%p63, %rd548, 1;
	not.pred 	%p64, %p63;
	@%p64 bra 	$L__BB0_59;
	and.b64  	%rd549, %rd1297, 2305843009213693951;
	and.b64  	%rd550, %rd1295, 2305843009213693951;
	mul.hi.u64 	%rd551, %rd549, %rd550;
	mul.lo.s64 	%rd552, %rd549, %rd550;
	and.b64  	%rd553, %rd552, 2305843009213693951;
	mov.b64 	{%r139, %r140}, %rd551;
	mov.b64 	{%r141, %r142}, %rd552;
	shf.l.wrap.b32 	%r143, %r142, %r139, 3;
	shf.l.wrap.b32 	%r144, %r139, %r140, 3;
	mov.b64 	%rd554, {%r143, %r144};
	add.s64 	%rd555, %rd553, %rd554;
	and.b64  	%rd556, %rd555, 2305843009213693951;
	shr.u64 	%rd557, %rd555, 61;
	add.s64 	%rd558, %rd556, %rd557;
	setp.gt.u64 	%p65, %rd558, 2305843009213693950;
	add.s64 	%rd559, %rd558, -2305843009213693951;
	selp.b64 	%rd1297, %rd559, %rd558, %p65;
$L__BB0_59:
	and.b64  	%rd560, %rd1295, 2305843009213693951;
	mul.hi.u64 	%rd561, %rd560, %rd560;
	mul.lo.s64 	%rd562, %rd560, %rd560;
	and.b64  	%rd563, %rd562, 2305843009213693949;
	mov.b64 	{%r145, %r146}, %rd561;
	mov.b64 	{%r147, %r148}, %rd562;
	shf.l.wrap.b32 	%r149, %r148, %r145, 3;
	shf.l.wrap.b32 	%r150, %r145, %r146, 3;
	mov.b64 	%rd564, {%r149, %r150};
	add.s64 	%rd565, %rd563, %rd564;
	and.b64  	%rd566, %rd565, 2305843009213693951;
	shr.u64 	%rd567, %rd565, 61;
	add.s64 	%rd568, %rd566, %rd567;
	setp.gt.u64 	%p66, %rd568, 2305843009213693950;
	add.s64 	%rd569, %rd568, -2305843009213693951;
	selp.b64 	%rd1295, %rd569, %rd568, %p66;
	shr.u64 	%rd103, %rd1296, 1;
	setp.gt.u64 	%p67, %rd1296, 1;
	mov.u64 	%rd1296, %rd103;
	@%p67 bra 	$L__BB0_57;
$L__BB0_60:
	mov.b64 	%rd1302, 1;
	mov.u64 	%rd1301, %rd1323;
$L__BB0_61:
	and.b64  	%rd571, %rd1301, 1;
	setp.eq.b64 	%p68, %rd571, 1;
	not.pred 	%p69, %p68;
	@%p69 bra 	$L__BB0_63;
	and.b64  	%rd572, %rd1302, 2305843009213693951;
	and.b64  	%rd573, %rd1300, 2305843009213693951;
	mul.hi.u64 	%rd574, %rd572, %rd573;
	mul.lo.s64 	%rd575, %rd572, %rd573;
	and.b64  	%rd576, %rd575, 2305843009213693951;
	mov.b64 	{%r151, %r152}, %rd574;
	mov.b64 	{%r153, %r154}, %rd575;
	shf.l.wrap.b32 	%r155, %r154, %r151, 3;
	shf.l.wrap.b32 	%r156, %r151, %r152, 3;
	mov.b64 	%rd577, {%r155, %r156};
	add.s64 	%rd578, %rd576, %rd577;
	and.b64  	%rd579, %rd578, 2305843009213693951;
	shr.u64 	%rd580, %rd578, 61;
	add.s64 	%rd581, %rd579, %rd580;
	setp.gt.u64 	%p70, %rd581, 2305843009213693950;
	add.s64 	%rd582, %rd581, -2305843009213693951;
	selp.b64 	%rd1302, %rd582, %rd581, %p70;
$L__BB0_63:
	and.b64  	%rd583, %rd1300, 2305843009213693951;
	mul.hi.u64 	%rd584, %rd583, %rd583;
	mul.lo.s64 	%rd585, %rd583, %rd583;
	and.b64  	%rd586, %rd585, 2305843009213693949;
	mov.b64 	{%r157, %r158}, %rd584;
	mov.b64 	{%r159, %r160}, %rd585;
	shf.l.wrap.b32 	%r161, %r160, %r157, 3;
	shf.l.wrap.b32 	%r162, %r157, %r158, 3;
	mov.b64 	%rd587, {%r161, %r162};
	add.s64 	%rd588, %rd586, %rd587;
	and.b64  	%rd589, %rd588, 2305843009213693951;
	shr.u64 	%rd590, %rd588, 61;
	add.s64 	%rd591, %rd589, %rd590;
	setp.gt.u64 	%p71, %rd591, 2305843009213693950;
	add.s64 	%rd592, %rd591, -2305843009213693951;
	selp.b64 	%rd1300, %rd592, %rd591, %p71;
	shr.u64 	%rd111, %rd1301, 1;
	setp.gt.u64 	%p72, %rd1301, 1;
	mov.u64 	%rd1301, %rd111;
	@%p72 bra 	$L__BB0_61;
	and.b64  	%rd1304, %rd1302, 2305843009213693951;
$L__BB0_65:
	ld.param.u32 	%r650, [_Z19fused_sketch_kernelPKyiS0_iPy_param_3];
	setp.lt.u32 	%p73, %r650, 7;
	mov.b64 	%rd1315, 0;
	@%p73 bra 	$L__BB0_76;
	setp.lt.s32 	%p74, %r681, 1;
	ld.global.nc.u64 	%rd596, [%rd1+48];
	mul.hi.u64 	%rd597, %rd596, 9;
	sub.s64 	%rd598, %rd596, %rd597;
	shr.u64 	%rd599, %rd598, 1;
	add.s64 	%rd600, %rd599, %rd597;
	shr.u64 	%rd601, %rd600, 60;
	mul.lo.s64 	%rd602, %rd601, 2305843009213693951;
	sub.s64 	%rd603, %rd596, %rd602;
	max.u64 	%rd1311, %rd603, 1;
	mov.b64 	%rd1308, 1;
	@%p74 bra 	$L__BB0_71;
	mov.b64 	%rd1308, 1;
	mov.u64 	%rd1306, %rd1311;
	mov.u64 	%rd1307, %rd1318;
$L__BB0_68:
	and.b64  	%rd605, %rd1307, 1;
	setp.eq.b64 	%p75, %rd605, 1;
	not.pred 	%p76, %p75;
	@%p76 bra 	$L__BB0_70;
	and.b64  	%rd606, %rd1308, 2305843009213693951;
	and.b64  	%rd607, %rd1306, 2305843009213693951;
	mul.hi.u64 	%rd608, %rd606, %rd607;
	mul.lo.s64 	%rd609, %rd606, %rd607;
	and.b64  	%rd610, %rd609, 2305843009213693951;
	mov.b64 	{%r163, %r164}, %rd608;
	mov.b64 	{%r165, %r166}, %rd609;
	shf.l.wrap.b32 	%r167, %r166, %r163, 3;
	shf.l.wrap.b32 	%r168, %r163, %r164, 3;
	mov.b64 	%rd611, {%r167, %r168};
	add.s64 	%rd612, %rd610, %rd611;
	and.b64  	%rd613, %rd612, 2305843009213693951;
	shr.u64 	%rd614, %rd612, 61;
	add.s64 	%rd615, %rd613, %rd614;
	setp.gt.u64 	%p77, %rd615, 2305843009213693950;
	add.s64 	%rd616, %rd615, -2305843009213693951;
	selp.b64 	%rd1308, %rd616, %rd615, %p77;
$L__BB0_70:
	and.b64  	%rd617, %rd1306, 2305843009213693951;
	mul.hi.u64 	%rd618, %rd617, %rd617;
	mul.lo.s64 	%rd619, %rd617, %rd617;
	and.b64  	%rd620, %rd619, 2305843009213693949;
	mov.b64 	{%r169, %r170}, %rd618;
	mov.b64 	{%r171, %r172}, %rd619;
	shf.l.wrap.b32 	%r173, %r172, %r169, 3;
	shf.l.wrap.b32 	%r174, %r169, %r170, 3;
	mov.b64 	%rd621, {%r173, %r174};
	add.s64 	%rd622, %rd620, %rd621;
	and.b64  	%rd623, %rd622, 2305843009213693951;
	shr.u64 	%rd624, %rd622, 61;
	add.s64 	%rd625, %rd623, %rd624;
	setp.gt.u64 	%p78, %rd625, 2305843009213693950;
	add.s64 	%rd626, %rd625, -2305843009213693951;
	selp.b64 	%rd1306, %rd626, %rd625, %p78;
	shr.u64 	%rd122, %rd1307, 1;
	setp.gt.u64 	%p79, %rd1307, 1;
	mov.u64 	%rd1307, %rd122;
	@%p79 bra 	$L__BB0_68;
$L__BB0_71:
	mov.b64 	%rd1313, 1;
	mov.u64 	%rd1312, %rd1323;
$L__BB0_72:
	and.b64  	%rd628, %rd1312, 1;
	setp.eq.b64 	%p80, %rd628, 1;
	not.pred 	%p81, %p80;
	@%p81 bra 	$L__BB0_74;
	and.b64  	%rd629, %rd1313, 2305843009213693951;
	and.b64  	%rd630, %rd1311, 2305843009213693951;
	mul.hi.u64 	%rd631, %rd629, %rd630;
	mul.lo.s64 	%rd632, %rd629, %rd630;
	and.b64  	%rd633, %rd632, 2305843009213693951;
	mov.b64 	{%r175, %r176}, %rd631;
	mov.b64 	{%r177, %r178}, %rd632;
	shf.l.wrap.b32 	%r179, %r178, %r175, 3;
	shf.l.wrap.b32 	%r180, %r175, %r176, 3;
	mov.b64 	%rd634, {%r179, %r180};
	add.s64 	%rd635, %rd633, %rd634;
	and.b64  	%rd636, %rd635, 2305843009213693951;
	shr.u64 	%rd637, %rd635, 61;
	add.s64 	%rd638, %rd636, %rd637;
	setp.gt.u64 	%p82, %rd638, 2305843009213693950;
	add.s64 	%rd639, %rd638, -2305843009213693951;
	selp.b64 	%rd1313, %rd639, %rd638, %p82;
$L__BB0_74:
	and.b64  	%rd640, %rd1311, 2305843009213693951;
	mul.hi.u64 	%rd641, %rd640, %rd640;
	mul.lo.s64 	%rd642, %rd640, %rd640;
	and.b64  	%rd643, %rd642, 2305843009213693949;
	mov.b64 	{%r181, %r182}, %rd641;
	mov.b64 	{%r183, %r184}, %rd642;
	shf.l.wrap.b32 	%r185, %r184, %r181, 3;
	shf.l.wrap.b32 	%r186, %r181, %r182, 3;
	mov.b64 	%rd644, {%r185, %r186};
	add.s64 	%rd645, %rd643, %rd644;
	and.b64  	%rd646, %rd645, 2305843009213693951;
	shr.u64 	%rd647, %rd645, 61;
	add.s64 	%rd648, %rd646, %rd647;
	setp.gt.u64 	%p83, %rd648, 2305843009213693950;
	add.s64 	%rd649, %rd648, -2305843009213693951;
	selp.b64 	%rd1311, %rd649, %rd648, %p83;
	shr.u64 	%rd130, %rd1312, 1;
	setp.gt.u64 	%p84, %rd1312, 1;
	mov.u64 	%rd1312, %rd130;
	@%p84 bra 	$L__BB0_72;
	and.b64  	%rd1315, %rd1313, 2305843009213693951;
$L__BB0_76:
	ld.param.u32 	%r651, [_Z19fused_sketch_kernelPKyiS0_iPy_param_3];
	setp.lt.u32 	%p85, %r651, 8;
	mov.b64 	%rd1326, 0;
	@%p85 bra 	$L__BB0_87;
	setp.lt.s32 	%p86, %r681, 1;
	ld.global.nc.u64 	%rd653, [%rd1+56];
	mul.hi.u64 	%rd654, %rd653, 9;
	sub.s64 	%rd655, %rd653, %rd654;
	shr.u64 	%rd656, %rd655, 1;
	add.s64 	%rd657, %rd656, %rd654;
	shr.u64 	%rd658, %rd657, 60;
	mul.lo.s64 	%rd659, %rd658, 2305843009213693951;
	sub.s64 	%rd660, %rd653, %rd659;
	max.u64 	%rd1322, %rd660, 1;
	mov.b64 	%rd1319, 1;
	@%p86 bra 	$L__BB0_82;
	mov.b64 	%rd1319, 1;
	mov.u64 	%rd1317, %rd1322;
$L__BB0_79:
	and.b64  	%rd662, %rd1318, 1;
	setp.eq.b64 	%p87, %rd662, 1;
	not.pred 	%p88, %p87;
	@%p88 bra 	$L__BB0_81;
	and.b64  	%rd663, %rd1319, 2305843009213693951;
	and.b64  	%rd664, %rd1317, 2305843009213693951;
	mul.hi.u64 	%rd665, %rd663, %rd664;
	mul.lo.s64 	%rd666, %rd663, %rd664;
	and.b64  	%rd667, %rd666, 2305843009213693951;
	mov.b64 	{%r187, %r188}, %rd665;
	mov.b64 	{%r189, %r190}, %rd666;
	shf.l.wrap.b32 	%r191, %r190, %r187, 3;
	shf.l.wrap.b32 	%r192, %r187, %r188, 3;
	mov.b64 	%rd668, {%r191, %r192};
	add.s64 	%rd669, %rd667, %rd668;
	and.b64  	%rd670, %rd669, 2305843009213693951;
	shr.u64 	%rd671, %rd669, 61;
	add.s64 	%rd672, %rd670, %rd671;
	setp.gt.u64 	%p89, %rd672, 2305843009213693950;
	add.s64 	%rd673, %rd672, -2305843009213693951;
	selp.b64 	%rd1319, %rd673, %rd672, %p89;
$L__BB0_81:
	and.b64  	%rd674, %rd1317, 2305843009213693951;
	mul.hi.u64 	%rd675, %rd674, %rd674;
	mul.lo.s64 	%rd676, %rd674, %rd674;
	and.b64  	%rd677, %rd676, 2305843009213693949;
	mov.b64 	{%r193, %r194}, %rd675;
	mov.b64 	{%r195, %r196}, %rd676;
	shf.l.wrap.b32 	%r197, %r196, %r193, 3;
	shf.l.wrap.b32 	%r198, %r193, %r194, 3;
	mov.b64 	%rd678, {%r197, %r198};
	add.s64 	%rd679, %rd677, %rd678;
	and.b64  	%rd680, %rd679, 2305843009213693951;
	shr.u64 	%rd681, %rd679, 61;
	add.s64 	%rd682, %rd680, %rd681;
	setp.gt.u64 	%p90, %rd682, 2305843009213693950;
	add.s64 	%rd683, %rd682, -2305843009213693951;
	selp.b64 	%rd1317, %rd683, %rd682, %p90;
	shr.u64 	%rd141, %rd1318, 1;
	setp.gt.u64 	%p91, %rd1318, 1;
	mov.u64 	%rd1318, %rd141;
	@%p91 bra 	$L__BB0_79;
$L__BB0_82:
	mov.b64 	%rd1324, 1;
$L__BB0_83:
	and.b64  	%rd685, %rd1323, 1;
	setp.eq.b64 	%p92, %rd685, 1;
	not.pred 	%p93, %p92;
	@%p93 bra 	$L__BB0_85;
	and.b64  	%rd686, %rd1324, 2305843009213693951;
	and.b64  	%rd687, %rd1322, 2305843009213693951;
	mul.hi.u64 	%rd688, %rd686, %rd687;
	mul.lo.s64 	%rd689, %rd686, %rd687;
	and.b64  	%rd690, %rd689, 2305843009213693951;
	mov.b64 	{%r199, %r200}, %rd688;
	mov.b64 	{%r201, %r202}, %rd689;
	shf.l.wrap.b32 	%r203, %r202, %r199, 3;
	shf.l.wrap.b32 	%r204, %r199, %r200, 3;
	mov.b64 	%rd691, {%r203, %r204};
	add.s64 	%rd692, %rd690, %rd691;
	and.b64  	%rd693, %rd692, 2305843009213693951;
	shr.u64 	%rd694, %rd692, 61;
	add.s64 	%rd695, %rd693, %rd694;
	setp.gt.u64 	%p94, %rd695, 2305843009213693950;
	add.s64 	%rd696, %rd695, -2305843009213693951;
	selp.b64 	%rd1324, %rd696, %rd695, %p94;
$L__BB0_85:
	and.b64  	%rd697, %rd1322, 2305843009213693951;
	mul.hi.u64 	%rd698, %rd697, %rd697;
	mul.lo.s64 	%rd699, %rd697, %rd697;
	and.b64  	%rd700, %rd699, 2305843009213693949;
	mov.b64 	{%r205, %r206}, %rd698;
	mov.b64 	{%r207, %r208}, %rd699;
	shf.l.wrap.b32 	%r209, %r208, %r205, 3;
	shf.l.wrap.b32 	%r210, %r205, %r206, 3;
	mov.b64 	%rd701, {%r209, %r210};
	add.s64 	%rd702, %rd700, %rd701;
	and.b64  	%rd703, %rd702, 2305843009213693951;
	shr.u64 	%rd704, %rd702, 61;
	add.s64 	%rd705, %rd703, %rd704;
	setp.gt.u64 	%p95, %rd705, 2305843009213693950;
	add.s64 	%rd706, %rd705, -2305843009213693951;
	selp.b64 	%rd1322, %rd706, %rd705, %p95;
	shr.u64 	%rd149, %rd1323, 1;
	setp.gt.u64 	%p96, %rd1323, 1;
	mov.u64 	%rd1323, %rd149;
	@%p96 bra 	$L__BB0_83;
	and.b64  	%rd1326, %rd1324, 2305843009213693951;
$L__BB0_87:
	ld.param.u32 	%r643, [_Z19fused_sketch_kernelPKyiS0_iPy_param_1];
	setp.ge.s32 	%p97, %r681, %r643;
	mov.b64 	%rd1355, 0;
	mov.u64 	%rd1353, %rd1355;
	mov.u64 	%rd1351, %rd1355;
	mov.u64 	%rd1349, %rd1355;
	mov.u64 	%rd1347, %rd1355;
	mov.u64 	%rd1345, %rd1355;
	mov.u64 	%rd1343, %rd1355;
	mov.u64 	%rd1364, %rd1355;
	@%p97 bra 	$L__BB0_104;
	and.b64  	%rd153, %rd1249, 2305843009213693951;
	mov.b64 	%rd1355, 0;
$L__BB0_89:
	ld.param.u32 	%r652, [_Z19fused_sketch_kernelPKyiS0_iPy_param_3];
	ld.param.u64 	%rd1239, [_Z19fused_sketch_kernelPKyiS0_iPy_param_0];
	setp.lt.u32 	%p98, %r652, 2;
	cvta.to.global.u64 	%rd709, %rd1239;
	mul.wide.s32 	%rd710, %r681, 8;
	add.s64 	%rd711, %rd709, %rd710;
	ld.global.nc.u64 	%rd712, [%rd711];
	setp.gt.u64 	%p99, %rd712, 2305843009213693950;
	mul.hi.u64 	%rd713, %rd712, 9;
	sub.s64 	%rd714, %rd712, %rd713;
	shr.u64 	%rd715, %rd714, 1;
	add.s64 	%rd716, %rd715, %rd713;
	shr.u64 	%rd717, %rd716, 60;
	add.s64 	%rd718, %rd712, %rd717;
	selp.b64 	%rd719, %rd718, %rd712, %p99;
	and.b64  	%rd170, %rd719, 2305843009213693951;
	and.b64  	%rd720, %rd1244, 2305843009213693951;
	mul.hi.u64 	%rd721, %rd720, %rd170;
	mul.lo.s64 	%rd722, %rd720, %rd170;
	and.b64  	%rd723, %rd722, 2305843009213693951;
	mov.b64 	{%r211, %r212}, %rd721;
	mov.b64 	{%r213, %r214}, %rd722;
	shf.l.wrap.b32 	%r215, %r214, %r211, 3;
	shf.l.wrap.b32 	%r216, %r211, %r212, 3;
	mov.b64 	%rd724, {%r215, %r216};
	add.s64 	%rd725, %rd723, %rd724;
	and.b64  	%rd726, %rd725, 2305843009213693951;
	shr.u64 	%rd727, %rd725, 61;
	add.s64 	%rd728, %rd726, %rd727;
	setp.gt.u64 	%p100, %rd728, 2305843009213693950;
	add.s64 	%rd729, %rd728, -2305843009213693951;
	selp.b64 	%rd730, %rd729, %rd728, %p100;
	add.s64 	%rd731, %rd730, %rd1364;
	setp.gt.u64 	%p101, %rd731, 2305843009213693950;
	add.s64 	%rd732, %rd731, -2305843009213693951;
	selp.b64 	%rd1364, %rd732, %rd731, %p101;
	mul.hi.u64 	%rd733, %rd153, %rd720;
	mul.lo.s64 	%rd734, %rd153, %rd720;
	and.b64  	%rd735, %rd734, 2305843009213693951;
	mov.b64 	{%r217, %r218}, %rd733;
	mov.b64 	{%r219, %r220}, %rd734;
	shf.l.wrap.b32 	%r221, %r220, %r217, 3;
	shf.l.wrap.b32 	%r222, %r217, %r218, 3;
	mov.b64 	%rd736, {%r221, %r222};
	add.s64 	%rd737, %rd735, %rd736;
	and.b64  	%rd738, %rd737, 2305843009213693951;
	shr.u64 	%rd739, %rd737, 61;
	add.s64 	%rd172, %rd738, %rd739;
	@%p98 bra 	$L__BB0_91;
	and.b64  	%rd740, %rd1253, 2305843009213693951;
	mul.hi.u64 	%rd741, %rd740, %rd170;
	mul.lo.s64 	%rd742, %rd740, %rd170;
	and.b64  	%rd743, %rd742, 2305843009213693951;
	mov.b64 	{%r223, %r224}, %rd741;
	mov.b64 	{%r225, %r226}, %rd742;
	shf.l.wrap.b32 	%r227, %r226, %r223, 3;
	shf.l.wrap.b32 	%r228, %r223, %r224, 3;
	mov.b64 	%rd744, {%r227, %r228};
	add.s64 	%rd745, %rd743, %rd744;
	and.b64  	%rd746, %rd745, 2305843009213693951;
	shr.u64 	%rd747, %rd745, 61;
	add.s64 	%rd748, %rd746, %rd747;
	setp.gt.u64 	%p102, %rd748, 2305843009213693950;
	add.s64 	%rd749, %rd748, -2305843009213693951;
	selp.b64 	%rd750, %rd749, %rd748, %p102;
	add.s64 	%rd751, %rd750, %rd1343;
	setp.gt.u64 	%p103, %rd751, 2305843009213693950;
	add.s64 	%rd752, %rd751, -2305843009213693951;
	selp.b64 	%rd1343, %rd752, %rd751, %p103;
	mul.hi.u64 	%rd753, %rd1260, %rd740;
	mul.lo.s64 	%rd754, %rd1260, %rd740;
	and.b64  	%rd755, %rd754, 2305843009213693951;
	mov.b64 	{%r229, %r230}, %rd753;
	mov.b64 	{%r231, %r232}, %rd754;
	shf.l.wrap.b32 	%r233, %r232, %r229, 3;
	shf.l.wrap.b32 	%r234, %r229, %r230, 3;
	mov.b64 	%rd756, {%r233, %r234};
	add.s64 	%rd757, %rd755, %rd756;
	and.b64  	%rd758, %rd757, 2305843009213693951;
	shr.u64 	%rd759, %rd757, 61;
	add.s64 	%rd760, %rd758, %rd759;
	setp.gt.u64 	%p104, %rd760, 2305843009213693950;
	add.s64 	%rd761, %rd760, -2305843009213693951;
	selp.b64 	%rd1253, %rd761, %rd760, %p104;
$L__BB0_91:
	ld.param.u32 	%r653, [_Z19fused_sketch_kernelPKyiS0_iPy_param_3];
	setp.lt.u32 	%p105, %r653, 3;
	@%p105 bra 	$L__BB0_93;
	and.b64  	%rd762, %rd1264, 2305843009213693951;
	mul.hi.u64 	%rd763, %rd762, %rd170;
	mul.lo.s64 	%rd764, %rd762, %rd170;
	and.b64  	%rd765, %rd764, 2305843009213693951;
	mov.b64 	{%r235, %r236}, %rd763;
	mov.b64 	{%r237, %r238}, %rd764;
	shf.l.wrap.b32 	%r239, %r238, %r235, 3;
	shf.l.wrap.b32 	%r240, %r235, %r236, 3;
	mov.b64 	%rd766, {%r239, %r240};
	add.s64 	%rd767, %rd765, %rd766;
	and.b64  	%rd768, %rd767, 2305843009213693951;
	shr.u64 	%rd769, %rd767, 61;
	add.s64 	%rd770, %rd768, %rd769;
	setp.gt.u64 	%p106, %rd770, 2305843009213693950;
	add.s64 	%rd771, %rd770, -2305843009213693951;
	selp.b64 	%rd772, %rd771, %rd770, %p106;
	add.s64 	%rd773, %rd772, %rd1345;
	setp.gt.u64 	%p107, %rd773, 2305843009213693950;
	add.s64 	%rd774, %rd773, -2305843009213693951;
	selp.b64 	%rd1345, %rd774, %rd773, %p107;
	mul.hi.u64 	%rd775, %rd1271, %rd762;
	mul.lo.s64 	%rd776, %rd1271, %rd762;
	and.b64  	%rd777, %rd776, 2305843009213693951;
	mov.b64 	{%r241, %r242}, %rd775;
	mov.b64 	{%r243, %r244}, %rd776;
	shf.l.wrap.b32 	%r245, %r244, %r241, 3;
	shf.l.wrap.b32 	%r246, %r241, %r242, 3;
	mov.b64 	%rd778, {%r245, %r246};
	add.s64 	%rd779, %rd777, %rd778;
	and.b64  	%rd780, %rd779, 2305843009213693951;
	shr.u64 	%rd781, %rd779, 61;
	add.s64 	%rd782, %rd780, %rd781;
	setp.gt.u64 	%p108, %rd782, 2305843009213693950;
	add.s64 	%rd783, %rd782, -2305843009213693951;
	selp.b64 	%rd1264, %rd783, %rd782, %p108;
$L__BB0_93:
	ld.param.u32 	%r654, [_Z19fused_sketch_kernelPKyiS0_iPy_param_3];
	setp.lt.u32 	%p109, %r654, 4;
	@%p109 bra 	$L__BB0_95;
	and.b64  	%rd784, %rd1275, 2305843009213693951;
	mul.hi.u64 	%rd785, %rd784, %rd170;
	mul.lo.s64 	%rd786, %rd784, %rd170;
	and.b64  	%rd787, %rd786, 2305843009213693951;
	mov.b64 	{%r247, %r248}, %rd785;
	mov.b64 	{%r249, %r250}, %rd786;
	shf.l.wrap.b32 	%r251, %r250, %r247, 3;
	shf.l.wrap.b32 	%r252, %r247, %r248, 3;
	mov.b64 	%rd788, {%r251, %r252};
	add.s64 	%rd789, %rd787, %rd788;
	and.b64  	%rd790, %rd789, 2305843009213693951;
	shr.u64 	%rd791, %rd789, 61;
	add.s64 	%rd792, %rd790, %rd791;
	setp.gt.u64 	%p110, %rd792, 2305843009213693950;
	add.s64 	%rd793, %rd792, -2305843009213693951;
	selp.b64 	%rd794, %rd793, %rd792, %p110;
	add.s64 	%rd795, %rd794, %rd1347;
	setp.gt.u64 	%p111, %rd795, 2305843009213693950;
	add.s64 	%rd796, %rd795, -2305843009213693951;
	selp.b64 	%rd1347, %rd796, %rd795, %p111;
	mul.hi.u64 	%rd797, %rd1282, %rd784;
	mul.lo.s64 	%rd798, %rd1282, %rd784;
	and.b64  	%rd799, %rd798, 2305843009213693951;
	mov.b64 	{%r253, %r254}, %rd797;
	mov.b64 	{%r255, %r256}, %rd798;
	shf.l.wrap.b32 	%r257, %r256, %r253, 3;
	shf.l.wrap.b32 	%r258, %r253, %r254, 3;
	mov.b64 	%rd800, {%r257, %r258};
	add.s64 	%rd801, %rd799, %rd800;
	and.b64  	%rd802, %rd801, 2305843009213693951;
	shr.u64 	%rd803, %rd801, 61;
	add.s64 	%rd804, %rd802, %rd803;
	setp.gt.u64 	%p112, %rd804, 2305843009213693950;
	add.s64 	%rd805, %rd804, -2305843009213693951;
	selp.b64 	%rd1275, %rd805, %rd804, %p112;
$L__BB0_95:
	ld.param.u32 	%r655, [_Z19fused_sketch_kernelPKyiS0_iPy_param_3];
	setp.lt.u32 	%p113, %r655, 5;
	@%p113 bra 	$L__BB0_97;
	and.b64  	%rd806, %rd1286, 2305843009213693951;
	mul.hi.u64 	%rd807, %rd806, %rd170;
	mul.lo.s64 	%rd808, %rd806, %rd170;
	and.b64  	%rd809, %rd808, 2305843009213693951;
	mov.b64 	{%r259, %r260}, %rd807;
	mov.b64 	{%r261, %r262}, %rd808;
	shf.l.wrap.b32 	%r263, %r262, %r259, 3;
	shf.l.wrap.b32 	%r264, %r259, %r260, 3;
	mov.b64 	%rd810, {%r263, %r264};
	add.s64 	%rd811, %rd809, %rd810;
	and.b64  	%rd812, %rd811, 2305843009213693951;
	shr.u64 	%rd813, %rd811, 61;
	add.s64 	%rd814, %rd812, %rd813;
	setp.gt.u64 	%p114, %rd814, 2305843009213693950;
	add.s64 	%rd815, %rd814, -2305843009213693951;
	selp.b64 	%rd816, %rd815, %rd814, %p114;
	add.s64 	%rd817, %rd816, %rd1349;
	setp.gt.u64 	%p115, %rd817, 2305843009213693950;
	add.s64 	%rd818, %rd817, -2305843009213693951;
	selp.b64 	%rd1349, %rd818, %rd817, %p115;
	mul.hi.u64 	%rd819, %rd1293, %rd806;
	mul.lo.s64 	%rd820, %rd1293, %rd806;
	and.b64  	%rd821, %rd820, 2305843009213693951;
	mov.b64 	{%r265, %r266}, %rd819;
	mov.b64 	{%r267, %r268}, %rd820;
	shf.l.wrap.b32 	%r269, %r268, %r265, 3;
	shf.l.wrap.b32 	%r270, %r265, %r266, 3;
	mov.b64 	%rd822, {%r269, %r270};
	add.s64 	%rd823, %rd821, %rd822;
	and.b64  	%rd824, %rd823, 2305843009213693951;
	shr.u64 	%rd825, %rd823, 61;
	add.s64 	%rd826, %rd824, %rd825;
	setp.gt.u64 	%p116, %rd826, 2305843009213693950;
	add.s64 	%rd827, %rd826, -2305843009213693951;
	selp.b64 	%rd1286, %rd827, %rd826, %p116;
$L__BB0_97:
	ld.param.u32 	%r656, [_Z19fused_sketch_kernelPKyiS0_iPy_param_3];
	setp.lt.u32 	%p117, %r656, 6;
	@%p117 bra 	$L__BB0_99;
	and.b64  	%rd828, %rd1297, 2305843009213693951;
	mul.hi.u64 	%rd829, %rd828, %rd170;
	mul.lo.s64 	%rd830, %rd828, %rd170;
	and.b64  	%rd831, %rd830, 2305843009213693951;
	mov.b64 	{%r271, %r272}, %rd829;
	mov.b64 	{%r273, %r274}, %rd830;
	shf.l.wrap.b32 	%r275, %r274, %r271, 3;
	shf.l.wrap.b32 	%r276, %r271, %r272, 3;
	mov.b64 	%rd832, {%r275, %r276};
	add.s64 	%rd833, %rd831, %rd832;
	and.b64  	%rd834, %rd833, 2305843009213693951;
	shr.u64 	%rd835, %rd833, 61;
	add.s64 	%rd836, %rd834, %rd835;
	setp.gt.u64 	%p118, %rd836, 2305843009213693950;
	add.s64 	%rd837, %rd836, -2305843009213693951;
	selp.b64 	%rd838, %rd837, %rd836, %p118;
	add.s64 	%rd839, %rd838, %rd1351;
	setp.gt.u64 	%p119, %rd839, 2305843009213693950;
	add.s64 	%rd840, %rd839, -2305843009213693951;
	selp.b64 	%rd1351, %rd840, %rd839, %p119;
	mul.hi.u64 	%rd841, %rd1304, %rd828;
	mul.lo.s64 	%rd842, %rd1304, %rd828;
	and.b64  	%rd843, %rd842, 2305843009213693951;
	mov.b64 	{%r277, %r278}, %rd841;
	mov.b64 	{%r279, %r280}, %rd842;
	shf.l.wrap.b32 	%r281, %r280, %r277, 3;
	shf.l.wrap.b32 	%r282, %r277, %r278, 3;
	mov.b64 	%rd844, {%r281, %r282};
	add.s64 	%rd845, %rd843, %rd844;
	and.b64  	%rd846, %rd845, 2305843009213693951;
	shr.u64 	%rd847, %rd845, 61;
	add.s64 	%rd848, %rd846, %rd847;
	setp.gt.u64 	%p120, %rd848, 2305843009213693950;
	add.s64 	%rd849, %rd848, -2305843009213693951;
	selp.b64 	%rd1297, %rd849, %rd848, %p120;
$L__BB0_99:
	ld.param.u32 	%r657, [_Z19fused_sketch_kernelPKyiS0_iPy_param_3];
	setp.lt.u32 	%p121, %r657, 7;
	@%p121 bra 	$L__BB0_101;
	and.b64  	%rd850, %rd1308, 2305843009213693951;
	mul.hi.u64 	%rd851, %rd850, %rd170;
	mul.lo.s64 	%rd852, %rd850, %rd170;
	and.b64  	%rd853, %rd852, 2305843009213693951;
	mov.b64 	{%r283, %r284}, %rd851;
	mov.b64 	{%r285, %r286}, %rd852;
	shf.l.wrap.b32 	%r287, %r286, %r283, 3;
	shf.l.wrap.b32 	%r288, %r283, %r284, 3;
	mov.b64 	%rd854, {%r287, %r288};
	add.s64 	%rd855, %rd853, %rd854;
	and.b64  	%rd856, %rd855, 2305843009213693951;
	shr.u64 	%rd857, %rd855, 61;
	add.s64 	%rd858, %rd856, %rd857;
	setp.gt.u64 	%p122, %rd858, 2305843009213693950;
	add.s64 	%rd859, %rd858, -2305843009213693951;
	selp.b64 	%rd860, %rd859, %rd858, %p122;
	add.s64 	%rd861, %rd860, %rd1353;
	setp.gt.u64 	%p123, %rd861, 2305843009213693950;
	add.s64 	%rd862, %rd861, -2305843009213693951;
	selp.b64 	%rd1353, %rd862, %rd861, %p123;
	mul.hi.u64 	%rd863, %rd1315, %rd850;
	mul.lo.s64 	%rd864, %rd1315, %rd850;
	and.b64  	%rd865, %rd864, 2305843009213693951;
	mov.b64 	{%r289, %r290}, %rd863;
	mov.b64 	{%r291, %r292}, %rd864;
	shf.l.wrap.b32 	%r293, %r292, %r289, 3;
	shf.l.wrap.b32 	%r294, %r289, %r290, 3;
	mov.b64 	%rd866, {%r293, %r294};
	add.s64 	%rd867, %rd865, %rd866;
	and.b64  	%rd868, %rd867, 2305843009213693951;
	shr.u64 	%rd869, %rd867, 61;
	add.s64 	%rd870, %rd868, %rd869;
	setp.gt.u64 	%p124, %rd870, 2305843009213693950;
	add.s64 	%rd871, %rd870, -2305843009213693951;
	selp.b64 	%rd1308, %rd871, %rd870, %p124;
$L__BB0_101:
	ld.param.u32 	%r658, [_Z19fused_sketch_kernelPKyiS0_iPy_param_3];
	setp.lt.u32 	%p125, %r658, 8;
	@%p125 bra 	$L__BB0_103;
	and.b64  	%rd872, %rd1319, 2305843009213693951;
	mul.hi.u64 	%rd873, %rd872, %rd170;
	mul.lo.s64 	%rd874, %rd872, %rd170;
	and.b64  	%rd875, %rd874, 2305843009213693951;
	mov.b64 	{%r295, %r296}, %rd873;
	mov.b64 	{%r297, %r298}, %rd874;
	shf.l.wrap.b32 	%r299, %r298, %r295, 3;
	shf.l.wrap.b32 	%r300, %r295, %r296, 3;
	mov.b64 	%rd876, {%r299, %r300};
	add.s64 	%rd877, %rd875, %rd876;
	and.b64  	%rd878, %rd877, 2305843009213693951;
	shr.u64 	%rd879, %rd877, 61;
	add.s64 	%rd880, %rd878, %rd879;
	setp.gt.u64 	%p126, %rd880, 2305843009213693950;
	add.s64 	%rd881, %rd880, -2305843009213693951;
	selp.b64 	%rd882, %rd881, %rd880, %p126;
	add.s64 	%rd883, %rd882, %rd1355;
	setp.gt.u64 	%p127, %rd883, 2305843009213693950;
	add.s64 	%rd884, %rd883, -2305843009213693951;
	selp.b64 	%rd1355, %rd884, %rd883, %p127;
	mul.hi.u64 	%rd885, %rd1326, %rd872;
	mul.lo.s64 	%rd886, %rd1326, %rd872;
	and.b64  	%rd887, %rd886, 2305843009213693951;
	mov.b64 	{%r301, %r302}, %rd885;
	mov.b64 	{%r303, %r304}, %rd886;
	shf.l.wrap.b32 	%r305, %r304, %r301, 3;
	shf.l.wrap.b32 	%r306, %r301, %r302, 3;
	mov.b64 	%rd888, {%r305, %r306};
	add.s64 	%rd889, %rd887, %rd888;
	and.b64  	%rd890, %rd889, 2305843009213693951;
	shr.u64 	%rd891, %rd889, 61;
	add.s64 	%rd892, %rd890, %rd891;
	setp.gt.u64 	%p128, %rd892, 2305843009213693950;
	add.s64 	%rd893, %rd892, -2305843009213693951;
	selp.b64 	%rd1319, %rd893, %rd892, %p128;
$L__BB0_103:
	ld.param.u32 	%r644, [_Z19fused_sketch_kernelPKyiS0_iPy_param_1];
	mov.u32 	%r307, %ntid.x;
	mov.u32 	%r308, %nctaid.x;
	mad.lo.s32 	%r681, %r307, %r308, %r681;
	setp.lt.s32 	%p129, %r681, %r644;
	add.s64 	%rd894, %rd172, -2305843009213693951;
	setp.gt.u64 	%p130, %rd172, 2305843009213693950;
	selp.b64 	%rd1244, %rd894, %rd172, %p130;
	@%p129 bra 	$L__BB0_89;
$L__BB0_104:
	ld.param.u32 	%r659, [_Z19fused_sketch_kernelPKyiS0_iPy_param_3];
	setp.lt.u32 	%p131, %r659, 2;
	// begin inline asm
	mov.b64 {%r309,%r310}, %rd1364;
	// end inline asm
	shfl.sync.down.b32	%r312|%p132, %r310, 16, 31, -1;
	shfl.sync.down.b32	%r311|%p133, %r309, 16, 31, -1;
	// begin inline asm
	mov.b64 %rd896, {%r311,%r312};
	// end inline asm
	add.s64 	%rd905, %rd896, %rd1364;
	setp.gt.u64 	%p134, %rd905, 2305843009213693950;
	add.s64 	%rd906, %rd905, -2305843009213693951;
	selp.b64 	%rd897, %rd906, %rd905, %p134;
	// begin inline asm
	mov.b64 {%r313,%r314}, %rd897;
	// end inline asm
	shfl.sync.down.b32	%r316|%p135, %r314, 8, 31, -1;
	shfl.sync.down.b32	%r315|%p136, %r313, 8, 31, -1;
	// begin inline asm
	mov.b64 %rd898, {%r315,%r316};
	// end inline asm
	add.s64 	%rd907, %rd898, %rd897;
	setp.gt.u64 	%p137, %rd907, 2305843009213693950;
	add.s64 	%rd908, %rd907, -2305843009213693951;
	selp.b64 	%rd899, %rd908, %rd907, %p137;
	// begin inline asm
	mov.b64 {%r317,%r318}, %rd899;
	// end inline asm
	shfl.sync.down.b32	%r320|%p138, %r318, 4, 31, -1;
	shfl.sync.down.b32	%r319|%p139, %r317, 4, 31, -1;
	// begin inline asm
	mov.b64 %rd900, {%r319,%r320};
	// end inline asm
	add.s64 	%rd909, %rd900, %rd899;
	setp.gt.u64 	%p140, %rd909, 2305843009213693950;
	add.s64 	%rd910, %rd909, -2305843009213693951;
	selp.b64 	%rd901, %rd910, %rd909, %p140;
	// begin inline asm
	mov.b64 {%r321,%r322}, %rd901;
	// end inline asm
	shfl.sync.down.b32	%r324|%p141, %r322, 2, 31, -1;
	shfl.sync.down.b32	%r323|%p142, %r321, 2, 31, -1;
	// begin inline asm
	mov.b64 %rd902, {%r323,%r324};
	// end inline asm
	add.s64 	%rd911, %rd902, %rd901;
	setp.gt.u64 	%p143, %rd911, 2305843009213693950;
	add.s64 	%rd912, %rd911, -2305843009213693951;
	selp.b64 	%rd903, %rd912, %rd911, %p143;
	// begin inline asm
	mov.b64 {%r325,%r326}, %rd903;
	// end inline asm
	shfl.sync.down.b32	%r328|%p144, %r326, 1, 31, -1;
	shfl.sync.down.b32	%r327|%p145, %r325, 1, 31, -1;
	// begin inline asm
	mov.b64 %rd904, {%r327,%r328};
	// end inline asm
	add.s64 	%rd210, %rd904, %rd903;
	@%p131 bra 	$L__BB0_106;
	// begin inline asm
	mov.b64 {%r329,%r330}, %rd1343;
	// end inline asm
	shfl.sync.down.b32	%r332|%p146, %r330, 16, 31, -1;
	shfl.sync.down.b32	%r331|%p147, %r329, 16, 31, -1;
	// begin inline asm
	mov.b64 %rd914, {%r331,%r332};
	// end inline asm
	add.s64 	%rd923, %rd914, %rd1343;
	setp.gt.u64 	%p148, %rd923, 2305843009213693950;
	add.s64 	%rd924, %rd923, -2305843009213693951;
	selp.b64 	%rd915, %rd924, %rd923, %p148;
	// begin inline asm
	mov.b64 {%r333,%r334}, %rd915;
	// end inline asm
	shfl.sync.down.b32	%r336|%p149, %r334, 8, 31, -1;
	shfl.sync.down.b32	%r335|%p150, %r333, 8, 31, -1;
	// begin inline asm
	mov.b64 %rd916, {%r335,%r336};
	// end inline asm
	add.s64 	%rd925, %rd916, %rd915;
	setp.gt.u64 	%p151, %rd925, 2305843009213693950;
	add.s64 	%rd926, %rd925, -2305843009213693951;
	selp.b64 	%rd917, %rd926, %rd925, %p151;
	// begin inline asm
	mov.b64 {%r337,%r338}, %rd917;
	// end inline asm
	shfl.sync.down.b32	%r340|%p152, %r338, 4, 31, -1;
	shfl.sync.down.b32	%r339|%p153, %r337, 4, 31, -1;
	// begin inline asm
	mov.b64 %rd918, {%r339,%r340};
	// end inline asm
	add.s64 	%rd927, %rd918, %rd917;
	setp.gt.u64 	%p154, %rd927, 2305843009213693950;
	add.s64 	%rd928, %rd927, -2305843009213693951;
	selp.b64 	%rd919, %rd928, %rd927, %p154;
	// begin inline asm
	mov.b64 {%r341,%r342}, %rd919;
	// end inline asm
	shfl.sync.down.b32	%r344|%p155, %r342, 2, 31, -1;
	shfl.sync.down.b32	%r343|%p156, %r341, 2, 31, -1;
	// begin inline asm
	mov.b64 %rd920, {%r343,%r344};
	// end inline asm
	add.s64 	%rd929, %rd920, %rd919;
	setp.gt.u64 	%p157, %rd929, 2305843009213693950;
	add.s64 	%rd930, %rd929, -2305843009213693951;
	selp.b64 	%rd921, %rd930, %rd929, %p157;
	// begin inline asm
	mov.b64 {%r345,%r346}, %rd921;
	// end inline asm
	shfl.sync.down.b32	%r348|%p158, %r346, 1, 31, -1;
	shfl.sync.down.b32	%r347|%p159, %r345, 1, 31, -1;
	// begin inline asm
	mov.b64 %rd922, {%r347,%r348};
	// end inline asm
	add.s64 	%rd931, %rd922, %rd921;
	setp.gt.u64 	%p160, %rd931, 2305843009213693950;
	add.s64 	%rd932, %rd931, -2305843009213693951;
	selp.b64 	%rd1343, %rd932, %rd931, %p160;
$L__BB0_106:
	ld.param.u32 	%r660, [_Z19fused_sketch_kernelPKyiS0_iPy_param_3];
	setp.lt.u32 	%p161, %r660, 3;
	@%p161 bra 	$L__BB0_108;
	// begin inline asm
	mov.b64 {%r349,%r350}, %rd1345;
	// end inline asm
	shfl.sync.down.b32	%r352|%p162, %r350, 16, 31, -1;
	shfl.sync.down.b32	%r351|%p163, %r349, 16, 31, -1;
	// begin inline asm
	mov.b64 %rd934, {%r351,%r352};
	// end inline asm
	add.s64 	%rd943, %rd934, %rd1345;
	setp.gt.u64 	%p164, %rd943, 2305843009213693950;
	add.s64 	%rd944, %rd943, -2305843009213693951;
	selp.b64 	%rd935, %rd944, %rd943, %p164;
	// begin inline asm
	mov.b64 {%r353,%r354}, %rd935;
	// end inline asm
	shfl.sync.down.b32	%r356|%p165, %r354, 8, 31, -1;
	shfl.sync.down.b32	%r355|%p166, %r353, 8, 31, -1;
	// begin inline asm
	mov.b64 %rd936, {%r355,%r356};
	// end inline asm
	add.s64 	%rd945, %rd936, %rd935;
	setp.gt.u64 	%p167, %rd945, 2305843009213693950;
	add.s64 	%rd946, %rd945, -2305843009213693951;
	selp.b64 	%rd937, %rd946, %rd945, %p167;
	// begin inline asm
	mov.b64 {%r357,%r358}, %rd937;
	// end inline asm
	shfl.sync.down.b32	%r360|%p168, %r358, 4, 31, -1;
	shfl.sync.down.b32	%r359|%p169, %r357, 4, 31, -1;
	// begin inline asm
	mov.b64 %rd938, {%r359,%r360};
	// end inline asm
	add.s64 	%rd947, %rd938, %rd937;
	setp.gt.u64 	%p170, %rd947, 2305843009213693950;
	add.s64 	%rd948, %rd947, -2305843009213693951;
	selp.b64 	%rd939, %rd948, %rd947, %p170;
	// begin inline asm
	mov.b64 {%r361,%r362}, %rd939;
	// end inline asm
	shfl.sync.down.b32	%r364|%p171, %r362, 2, 31, -1;
	shfl.sync.down.b32	%r363|%p172, %r361, 2, 31, -1;
	// begin inline asm
	mov.b64 %rd940, {%r363,%r364};
	// end inline asm
	add.s64 	%rd949, %rd940, %rd939;
	setp.gt.u64 	%p173, %rd949, 2305843009213693950;
	add.s64 	%rd950, %rd949, -2305843009213693951;
	selp.b64 	%rd941, %rd950, %rd949, %p173;
	// begin inline asm
	mov.b64 {%r365,%r366}, %rd941;
	// end inline asm
	shfl.sync.down.b32	%r368|%p174, %r366, 1, 31, -1;
	shfl.sync.down.b32	%r367|%p175, %r365, 1, 31, -1;
	// begin inline asm
	mov.b64 %rd942, {%r367,%r368};
	// end inline asm
	add.s64 	%rd951, %rd942, %rd941;
	setp.gt.u64 	%p176, %rd951, 2305843009213693950;
	add.s64 	%rd952, %rd951, -2305843009213693951;
	selp.b64 	%rd1345, %rd952, %rd951, %p176;
$L__BB0_108:
	ld.param.u32 	%r661, [_Z19fused_sketch_kernelPKyiS0_iPy_param_3];
	setp.lt.u32 	%p177, %r661, 4;
	@%p177 bra 	$L__BB0_110;
	// begin inline asm
	mov.b64 {%r369,%r370}, %rd1347;
	// end inline asm
	shfl.sync.down.b32	%r372|%p178, %r370, 16, 31, -1;
	shfl.sync.down.b32	%r371|%p179, %r369, 16, 31, -1;
	// begin inline asm
	mov.b64 %rd954, {%r371,%r372};
	// end inline asm
	add.s64 	%rd963, %rd954, %rd1347;
	setp.gt.u64 	%p180, %rd963, 2305843009213693950;
	add.s64 	%rd964, %rd963, -2305843009213693951;
	selp.b64 	%rd955, %rd964, %rd963, %p180;
	// begin inline asm
	mov.b64 {%r373,%r374}, %rd955;
	// end inline asm
	shfl.sync.down.b32	%r376|%p181, %r374, 8, 31, -1;
	shfl.sync.down.b32	%r375|%p182, %r373, 8, 31, -1;
	// begin inline asm
	mov.b64 %rd956, {%r375,%r376};
	// end inline asm
	add.s64 	%rd965, %rd956, %rd955;
	setp.gt.u64 	%p183, %rd965, 2305843009213693950;
	add.s64 	%rd966, %rd965, -2305843009213693951;
	selp.b64 	%rd957, %rd966, %rd965, %p183;
	// begin inline asm
	mov.b64 {%r377,%r378}, %rd957;
	// end inline asm
	shfl.sync.down.b32	%r380|%p184, %r378, 4, 31, -1;
	shfl.sync.down.b32	%r379|%p185, %r377, 4, 31, -1;
	// begin inline asm
	mov.b64 %rd958, {%r379,%r380};
	// end inline asm
	add.s64 	%rd967, %rd958, %rd957;
	setp.gt.u64 	%p186, %rd967, 2305843009213693950;
	add.s64 	%rd968, %rd967, -2305843009213693951;
	selp.b64 	%rd959, %rd968, %rd967, %p186;
	// begin inline asm
	mov.b64 {%r381,%r382}, %rd959;
	// end inline asm
	shfl.sync.down.b32	%r384|%p187, %r382, 2, 31, -1;
	shfl.sync.down.b32	%r383|%p188, %r381, 2, 31, -1;
	// begin inline asm
	mov.b64 %rd960, {%r383,%r384};
	// end inline asm
	add.s64 	%rd969, %rd960, %rd959;
	setp.gt.u64 	%p189, %rd969, 2305843009213693950;
	add.s64 	%rd970, %rd969, -2305843009213693951;
	selp.b64 	%rd961, %rd970, %rd969, %p189;
	// begin inline asm
	mov.b64 {%r385,%r386}, %rd961;
	// end inline asm
	shfl.sync.down.b32	%r388|%p190, %r386, 1, 31, -1;
	shfl.sync.down.b32	%r387|%p191, %r385, 1, 31, -1;
	// begin inline asm
	mov.b64 %rd962, {%r387,%r388};
	// end inline asm
	add.s64 	%rd971, %rd962, %rd961;
	setp.gt.u64 	%p192, %rd971, 2305843009213693950;
	add.s64 	%rd972, %rd971, -2305843009213693951;
	selp.b64 	%rd1347, %rd972, %rd971, %p192;
$L__BB0_110:
	ld.param.u32 	%r662, [_Z19fused_sketch_kernelPKyiS0_iPy_param_3];
	setp.lt.u32 	%p193, %r662, 5;
	@%p193 bra 	$L__BB0_112;
	// begin inline asm
	mov.b64 {%r389,%r390}, %rd1349;
	// end inline asm
	shfl.sync.down.b32	%r392|%p194, %r390, 16, 31, -1;
	shfl.sync.down.b32	%r391|%p195, %r389, 16, 31, -1;
	// begin inline asm
	mov.b64 %rd974, {%r391,%r392};
	// end inline asm
	add.s64 	%rd983, %rd974, %rd1349;
	setp.gt.u64 	%p196, %rd983, 2305843009213693950;
	add.s64 	%rd984, %rd983, -2305843009213693951;
	selp.b64 	%rd975, %rd984, %rd983, %p196;
	// begin inline asm
	mov.b64 {%r393,%r394}, %rd975;
	// end inline asm
	shfl.sync.down.b32	%r396|%p197, %r394, 8, 31, -1;
	shfl.sync.down.b32	%r395|%p198, %r393, 8, 31, -1;
	// begin inline asm
	mov.b64 %rd976, {%r395,%r396};
	// end inline asm
	add.s64 	%rd985, %rd976, %rd975;
	setp.gt.u64 	%p199, %rd985, 2305843009213693950;
	add.s64 	%rd986, %rd985, -2305843009213693951;
	selp.b64 	%rd977, %rd986, %rd985, %p199;
	// begin inline asm
	mov.b64 {%r397,%r398}, %rd977;
	// end inline asm
	shfl.sync.down.b32	%r400|%p200, %r398, 4, 31, -1;
	shfl.sync.down.b32	%r399|%p201, %r397, 4, 31, -1;
	// begin inline asm
	mov.b64 %rd978, {%r399,%r400};
	// end inline asm
	add.s64 	%rd987, %rd978, %rd977;
	setp.gt.u64 	%p202, %rd987, 2305843009213693950;
	add.s64 	%rd988, %rd987, -2305843009213693951;
	selp.b64 	%rd979, %rd988, %rd987, %p202;
	// begin inline asm
	mov.b64 {%r401,%r402}, %rd979;
	// end inline asm
	shfl.sync.down.b32	%r404|%p203, %r402, 2, 31, -1;
	shfl.sync.down.b32	%r403|%p204, %r401, 2, 31, -1;
	// begin inline asm
	mov.b64 %rd980, {%r403,%r404};
	// end inline asm
	add.s64 	%rd989, %rd980, %rd979;
	setp.gt.u64 	%p205, %rd989, 2305843009213693950;
	add.s64 	%rd990, %rd989, -2305843009213693951;
	selp.b64 	%rd981, %rd990, %rd989, %p205;
	// begin inline asm
	mov.b64 {%r405,%r406}, %rd981;
	// end inline asm
	shfl.sync.down.b32	%r408|%p206, %r406, 1, 31, -1;
	shfl.sync.down.b32	%r407|%p207, %r405, 1, 31, -1;
	// begin inline asm
	mov.b64 %rd982, {%r407,%r408};
	// end inline asm
	add.s64 	%rd991, %rd982, %rd981;
	setp.gt.u64 	%p208, %rd991, 2305843009213693950;
	add.s64 	%rd992, %rd991, -2305843009213693951;
	selp.b64 	%rd1349, %rd992, %rd991, %p208;
$L__BB0_112:
	ld.param.u32 	%r663, [_Z19fused_sketch_kernelPKyiS0_iPy_param_3];
	setp.lt.u32 	%p209, %r663, 6;
	@%p209 bra 	$L__BB0_114;
	// begin inline asm
	mov.b64 {%r409,%r410}, %rd1351;
	// end inline asm
	shfl.sync.down.b32	%r412|%p210, %r410, 16, 31, -1;
	shfl.sync.down.b32	%r411|%p211, %r409, 16, 31, -1;
	// begin inline asm
	mov.b64 %rd994, {%r411,%r412};
	// end inline asm
	add.s64 	%rd1003, %rd994, %rd1351;
	setp.gt.u64 	%p212, %rd1003, 2305843009213693950;
	add.s64 	%rd1004, %rd1003, -2305843009213693951;
	selp.b64 	%rd995, %rd1004, %rd1003, %p212;
	// begin inline asm
	mov.b64 {%r413,%r414}, %rd995;
	// end inline asm
	shfl.sync.down.b32	%r416|%p213, %r414, 8, 31, -1;
	shfl.sync.down.b32	%r415|%p214, %r413, 8, 31, -1;
	// begin inline asm
	mov.b64 %rd996, {%r415,%r416};
	// end inline asm
	add.s64 	%rd1005, %rd996, %rd995;
	setp.gt.u64 	%p215, %rd1005, 2305843009213693950;
	add.s64 	%rd1006, %rd1005, -2305843009213693951;
	selp.b64 	%rd997, %rd1006, %rd1005, %p215;
	// begin inline asm
	mov.b64 {%r417,%r418}, %rd997;
	// end inline asm
	shfl.sync.down.b32	%r420|%p216, %r418, 4, 31, -1;
	shfl.sync.down.b32	%r419|%p217, %r417, 4, 31, -1;
	// begin inline asm
	mov.b64 %rd998, {%r419,%r420};
	// end inline asm
	add.s64 	%rd1007, %rd998, %rd997;
	setp.gt.u64 	%p218, %rd1007, 2305843009213693950;
	add.s64 	%rd1008, %rd1007, -2305843009213693951;
	selp.b64 	%rd999, %rd1008, %rd1007, %p218;
	// begin inline asm
	mov.b64 {%r421,%r422}, %rd999;
	// end inline asm
	shfl.sync.down.b32	%r424|%p219, %r422, 2, 31, -1;
	shfl.sync.down.b32	%r423|%p220, %r421, 2, 31, -1;
	// begin inline asm
	mov.b64 %rd1000, {%r423,%r424};
	// end inline asm
	add.s64 	%rd1009, %rd1000, %rd999;
	setp.gt.u64 	%p221, %rd1009, 2305843009213693950;
	add.s64 	%rd1010, %rd1009, -2305843009213693951;
	selp.b64 	%rd1001, %rd1010, %rd1009, %p221;
	// begin inline asm
	mov.b64 {%r425,%r426}, %rd1001;
	// end inline asm
	shfl.sync.down.b32	%r428|%p222, %r426, 1, 31, -1;
	shfl.sync.down.b32	%r427|%p223, %r425, 1, 31, -1;
	// begin inline asm
	mov.b64 %rd1002, {%r427,%r428};
	// end inline asm
	add.s64 	%rd1011, %rd1002, %rd1001;
	setp.gt.u64 	%p224, %rd1011, 2305843009213693950;
	add.s64 	%rd1012, %rd1011, -2305843009213693951;
	selp.b64 	%rd1351, %rd1012, %rd1011, %p224;
$L__BB0_114:
	ld.param.u32 	%r664, [_Z19fused_sketch_kernelPKyiS0_iPy_param_3];
	setp.lt.u32 	%p225, %r664, 7;
	@%p225 bra 	$L__BB0_116;
	// begin inline asm
	mov.b64 {%r429,%r430}, %rd1353;
	// end inline asm
	shfl.sync.down.b32	%r432|%p226, %r430, 16, 31, -1;
	shfl.sync.down.b32	%r431|%p227, %r429, 16, 31, -1;
	// begin inline asm
	mov.b64 %rd1014, {%r431,%r432};
	// end inline asm
	add.s64 	%rd1023, %rd1014, %rd1353;
	setp.gt.u64 	%p228, %rd1023, 2305843009213693950;
	add.s64 	%rd1024, %rd1023, -2305843009213693951;
	selp.b64 	%rd1015, %rd1024, %rd1023, %p228;
	// begin inline asm
	mov.b64 {%r433,%r434}, %rd1015;
	// end inline asm
	shfl.sync.down.b32	%r436|%p229, %r434, 8, 31, -1;
	shfl.sync.down.b32	%r435|%p230, %r433, 8, 31, -1;
	// begin inline asm
	mov.b64 %rd1016, {%r435,%r436};
	// end inline asm
	add.s64 	%rd1025, %rd1016, %rd1015;
	setp.gt.u64 	%p231, %rd1025, 2305843009213693950;
	add.s64 	%rd1026, %rd1025, -2305843009213693951;
	selp.b64 	%rd1017, %rd1026, %rd1025, %p231;
	// begin inline asm
	mov.b64 {%r437,%r438}, %rd1017;
	// end inline asm
	shfl.sync.down.b32	%r440|%p232, %r438, 4, 31, -1;
	shfl.sync.down.b32	%r439|%p233, %r437, 4, 31, -1;
	// begin inline asm
	mov.b64 %rd1018, {%r439,%r440};
	// end inline asm
	add.s64 	%rd1027, %rd1018, %rd1017;
	setp.gt.u64 	%p234, %rd1027, 2305843009213693950;
	add.s64 	%rd1028, %rd1027, -2305843009213693951;
	selp.b64 	%rd1019, %rd1028, %rd1027, %p234;
	// begin inline asm
	mov.b64 {%r441,%r442}, %rd1019;
	// end inline asm
	shfl.sync.down.b32	%r444|%p235, %r442, 2, 31, -1;
	shfl.sync.down.b32	%r443|%p236, %r441, 2, 31, -1;
	// begin inline asm
	mov.b64 %rd1020, {%r443,%r444};
	// end inline asm
	add.s64 	%rd1029, %rd1020, %rd1019;
	setp.gt.u64 	%p237, %rd1029, 2305843009213693950;
	add.s64 	%rd1030, %rd1029, -2305843009213693951;
	selp.b64 	%rd1021, %rd1030, %rd1029, %p237;
	// begin inline asm
	mov.b64 {%r445,%r446}, %rd1021;
	// end inline asm
	shfl.sync.down.b32	%r448|%p238, %r446, 1, 31, -1;
	shfl.sync.down.b32	%r447|%p239, %r445, 1, 31, -1;
	// begin inline asm
	mov.b64 %rd1022, {%r447,%r448};
	// end inline asm
	add.s64 	%rd1031, %rd1022, %rd1021;
	setp.gt.u64 	%p240, %rd1031, 2305843009213693950;
	add.s64 	%rd1032, %rd1031, -2305843009213693951;
	selp.b64 	%rd1353, %rd1032, %rd1031, %p240;
$L__BB0_116:
	ld.param.u32 	%r665, [_Z19fused_sketch_kernelPKyiS0_iPy_param_3];
	setp.lt.u32 	%p241, %r665, 8;
	@%p241 bra 	$L__BB0_118;
	// begin inline asm
	mov.b64 {%r449,%r450}, %rd1355;
	// end inline asm
	shfl.sync.down.b32	%r452|%p242, %r450, 16, 31, -1;
	shfl.sync.down.b32	%r451|%p243, %r449, 16, 31, -1;
	// begin inline asm
	mov.b64 %rd1034, {%r451,%r452};
	// end inline asm
	add.s64 	%rd1043, %rd1034, %rd1355;
	setp.gt.u64 	%p244, %rd1043, 2305843009213693950;
	add.s64 	%rd1044, %rd1043, -2305843009213693951;
	selp.b64 	%rd1035, %rd1044, %rd1043, %p244;
	// begin inline asm
	mov.b64 {%r453,%r454}, %rd1035;
	// end inline asm
	shfl.sync.down.b32	%r456|%p245, %r454, 8, 31, -1;
	shfl.sync.down.b32	%r455|%p246, %r453, 8, 31, -1;
	// begin inline asm
	mov.b64 %rd1036, {%r455,%r456};
	// end inline asm
	add.s64 	%rd1045, %rd1036, %rd1035;
	setp.gt.u64 	%p247, %rd1045, 2305843009213693950;
	add.s64 	%rd1046, %rd1045, -2305843009213693951;
	selp.b64 	%rd1037, %rd1046, %rd1045, %p247;
	// begin inline asm
	mov.b64 {%r457,%r458}, %rd1037;
	// end inline asm
	shfl.sync.down.b32	%r460|%p248, %r458, 4, 31, -1;
	shfl.sync.down.b32	%r459|%p249, %r457, 4, 31, -1;
	// begin inline asm
	mov.b64 %rd1038, {%r459,%r460};
	// end inline asm
	add.s64 	%rd1047, %rd1038, %rd1037;
	setp.gt.u64 	%p250, %rd1047, 2305843009213693950;
	add.s64 	%rd1048, %rd1047, -2305843009213693951;
	selp.b64 	%rd1039, %rd1048, %rd1047, %p250;
	// begin inline asm
	mov.b64 {%r461,%r462}, %rd1039;
	// end inline asm
	shfl.sync.down.b32	%r464|%p251, %r462, 2, 31, -1;
	shfl.sync.down.b32	%r463|%p252, %r461, 2, 31, -1;
	// begin inline asm
	mov.b64 %rd1040, {%r463,%r464};
	// end inline asm
	add.s64 	%rd1049, %rd1040, %rd1039;
	setp.gt.u64 	%p253, %rd1049, 2305843009213693950;
	add.s64 	%rd1050, %rd1049, -2305843009213693951;
	selp.b64 	%rd1041, %rd1050, %rd1049, %p253;
	// begin inline asm
	mov.b64 {%r465,%r466}, %rd1041;
	// end inline asm
	shfl.sync.down.b32	%r468|%p254, %r466, 1, 31, -1;
	shfl.sync.down.b32	%r467|%p255, %r465, 1, 31, -1;
	// begin inline asm
	mov.b64 %rd1042, {%r467,%r468};
	// end inline asm
	add.s64 	%rd1051, %rd1042, %rd1041;
	setp.gt.u64 	%p256, %rd1051, 2305843009213693950;
	add.s64 	%rd1052, %rd1051, -2305843009213693951;
	selp.b64 	%rd1355, %rd1052, %rd1051, %p256;
$L__BB0_118:
	mov.u32 	%r5, %tid.x;
	and.b32  	%r6, %r5, 31;
	setp.ne.s32 	%p257, %r6, 0;
	@%p257 bra 	$L__BB0_133;
	ld.param.u32 	%r666, [_Z19fused_sketch_kernelPKyiS0_iPy_param_3];
	setp.lt.u32 	%p258, %r666, 2;
	shr.u32 	%r469, %r5, 2;
	and.b32  	%r470, %r469, 248;
	mov.u32 	%r471, _ZZ19fused_sketch_kernelPKyiS0_iPyE4smem;
	add.s32 	%r7, %r471, %r470;
	add.s64 	%rd1053, %rd210, -2305843009213693951;
	setp.gt.u64 	%p259, %rd210, 2305843009213693950;
	selp.b64 	%rd1054, %rd1053, %rd210, %p259;
	st.shared.u64 	[%r7], %rd1054;
	@%p258 bra 	$L__BB0_121;
	st.shared.u64 	[%r7+256], %rd1343;
$L__BB0_121:
	ld.param.u32 	%r667, [_Z19fused_sketch_kernelPKyiS0_iPy_param_3];
	setp.lt.u32 	%p260, %r667, 3;
	@%p260 bra 	$L__BB0_123;
	st.shared.u64 	[%r7+512], %rd1345;
$L__BB0_123:
	ld.param.u32 	%r668, [_Z19fused_sketch_kernelPKyiS0_iPy_param_3];
	setp.lt.u32 	%p261, %r668, 4;
	@%p261 bra 	$L__BB0_125;
	st.shared.u64 	[%r7+768], %rd1347;
$L__BB0_125:
	ld.param.u32 	%r669, [_Z19fused_sketch_kernelPKyiS0_iPy_param_3];
	setp.lt.u32 	%p262, %r669, 5;
	@%p262 bra 	$L__BB0_127;
	st.shared.u64 	[%r7+1024], %rd1349;
$L__BB0_127:
	ld.param.u32 	%r670, [_Z19fused_sketch_kernelPKyiS0_iPy_param_3];
	setp.lt.u32 	%p263, %r670, 6;
	@%p263 bra 	$L__BB0_129;
	st.shared.u64 	[%r7+1280], %rd1351;
$L__BB0_129:
	ld.param.u32 	%r671, [_Z19fused_sketch_kernelPKyiS0_iPy_param_3];
	setp.lt.u32 	%p264, %r671, 7;
	@%p264 bra 	$L__BB0_131;
	st.shared.u64 	[%r7+1536], %rd1353;
$L__BB0_131:
	ld.param.u32 	%r672, [_Z19fused_sketch_kernelPKyiS0_iPy_param_3];
	setp.lt.u32 	%p265, %r672, 8;
	@%p265 bra 	$L__BB0_133;
	st.shared.u64 	[%r7+1792], %rd1355;
$L__BB0_133:
	bar.sync 	0;
	setp.gt.u32 	%p266, %r5, 31;
	@%p266 bra 	$L__BB0_173;
	ld.param.u32 	%r673, [_Z19fused_sketch_kernelPKyiS0_iPy_param_3];
	mov.u32 	%r472, %ntid.x;
	shr.u32 	%r8, %r472, 5;
	setp.ge.u32 	%p267, %r6, %r8;
	mov.u32 	%r473, %ctaid.x;
	mul.lo.s32 	%r9, %r673, %r473;
	shl.b32 	%r474, %r6, 3;
	mov.u32 	%r475, _ZZ19fused_sketch_kernelPKyiS0_iPyE4smem;
	add.s32 	%r10, %r475, %r474;
	mov.b64 	%rd1372, 0;
	@%p267 bra 	$L__BB0_136;
	ld.shared.u64 	%rd1372, [%r10];
$L__BB0_136:
	ld.param.u64 	%rd1240, [_Z19fused_sketch_kernelPKyiS0_iPy_param_4];
	cvta.to.global.u64 	%rd227, %rd1240;
	setp.ne.s32 	%p268, %r6, 0;
	// begin inline asm
	mov.b64 {%r476,%r477}, %rd1372;
	// end inline asm
	shfl.sync.down.b32	%r479|%p269, %r477, 16, 31, -1;
	shfl.sync.down.b32	%r478|%p270, %r476, 16, 31, -1;
	// begin inline asm
	mov.b64 %rd1057, {%r478,%r479};
	// end inline asm
	add.s64 	%rd1066, %rd1057, %rd1372;
	setp.gt.u64 	%p271, %rd1066, 2305843009213693950;
	add.s64 	%rd1067, %rd1066, -2305843009213693951;
	selp.b64 	%rd1058, %rd1067, %rd1066, %p271;
	// begin inline asm
	mov.b64 {%r480,%r481}, %rd1058;
	// end inline asm
	shfl.sync.down.b32	%r483|%p272, %r481, 8, 31, -1;
	shfl.sync.down.b32	%r482|%p273, %r480, 8, 31, -1;
	// begin inline asm
	mov.b64 %rd1059, {%r482,%r483};
	// end inline asm
	add.s64 	%rd1068, %rd1059, %rd1058;
	setp.gt.u64 	%p274, %rd1068, 2305843009213693950;
	add.s64 	%rd1069, %rd1068, -2305843009213693951;
	selp.b64 	%rd1060, %rd1069, %rd1068, %p274;
	// begin inline asm
	mov.b64 {%r484,%r485}, %rd1060;
	// end inline asm
	shfl.sync.down.b32	%r487|%p275, %r485, 4, 31, -1;
	shfl.sync.down.b32	%r486|%p276, %r484, 4, 31, -1;
	// begin inline asm
	mov.b64 %rd1061, {%r486,%r487};
	// end inline asm
	add.s64 	%rd1070, %rd1061, %rd1060;
	setp.gt.u64 	%p277, %rd1070, 2305843009213693950;
	add.s64 	%rd1071, %rd1070, -2305843009213693951;
	selp.b64 	%rd1062, %rd1071, %rd1070, %p277;
	// begin inline asm
	mov.b64 {%r488,%r489}, %rd1062;
	// end inline asm
	shfl.sync.down.b32	%r491|%p278, %r489, 2, 31, -1;
	shfl.sync.down.b32	%r490|%p279, %r488, 2, 31, -1;
	// begin inline asm
	mov.b64 %rd1063, {%r490,%r491};
	// end inline asm
	add.s64 	%rd1072, %rd1063, %rd1062;
	setp.gt.u64 	%p280, %rd1072, 2305843009213693950;
	add.s64 	%rd1073, %rd1072, -2305843009213693951;
	selp.b64 	%rd1064, %rd1073, %rd1072, %p280;
	// begin inline asm
	mov.b64 {%r492,%r493}, %rd1064;
	// end inline asm
	shfl.sync.down.b32	%r495|%p281, %r493, 1, 31, -1;
	shfl.sync.down.b32	%r494|%p282, %r492, 1, 31, -1;
	// begin inline asm
	mov.b64 %rd1065, {%r494,%r495};
	// end inline asm
	add.s64 	%rd228, %rd1065, %rd1064;
	@%p268 bra 	$L__BB0_138;
	mul.wide.u32 	%rd1074, %r9, 8;
	add.s64 	%rd1075, %rd227, %rd1074;
	add.s64 	%rd1076, %rd228, -2305843009213693951;
	setp.gt.u64 	%p283, %rd228, 2305843009213693950;
	selp.b64 	%rd1077, %rd1076, %rd228, %p283;
	st.global.u64 	[%rd1075], %rd1077;
$L__BB0_138:
	ld.param.u32 	%r674, [_Z19fused_sketch_kernelPKyiS0_iPy_param_3];
	setp.lt.u32 	%p284, %r674, 2;
	@%p284 bra 	$L__BB0_143;
	setp.ge.u32 	%p285, %r6, %r8;
	mov.b64 	%rd1373, 0;
	@%p285 bra 	$L__BB0_141;
	ld.shared.u64 	%rd1373, [%r10+256];
$L__BB0_141:
	setp.ne.s32 	%p286, %r6, 0;
	// begin inline asm
	mov.b64 {%r496,%r497}, %rd1373;
	// end inline asm
	shfl.sync.down.b32	%r499|%p287, %r497, 16, 31, -1;
	shfl.sync.down.b32	%r498|%p288, %r496, 16, 31, -1;
	// begin inline asm
	mov.b64 %rd1080, {%r498,%r499};
	// end inline asm
	add.s64 	%rd1089, %rd1080, %rd1373;
	setp.gt.u64 	%p289, %rd1089, 2305843009213693950;
	add.s64 	%rd1090, %rd1089, -2305843009213693951;
	selp.b64 	%rd1081, %rd1090, %rd1089, %p289;
	// begin inline asm
	mov.b64 {%r500,%r501}, %rd1081;
	// end inline asm
	shfl.sync.down.b32	%r503|%p290, %r501, 8, 31, -1;
	shfl.sync.down.b32	%r502|%p291, %r500, 8, 31, -1;
	// begin inline asm
	mov.b64 %rd1082, {%r502,%r503};
	// end inline asm
	add.s64 	%rd1091, %rd1082, %rd1081;
	setp.gt.u64 	%p292, %rd1091, 2305843009213693950;
	add.s64 	%rd1092, %rd1091, -2305843009213693951;
	selp.b64 	%rd1083, %rd1092, %rd1091, %p292;
	// begin inline asm
	mov.b64 {%r504,%r505}, %rd1083;
	// end inline asm
	shfl.sync.down.b32	%r507|%p293, %r505, 4, 31, -1;
	shfl.sync.down.b32	%r506|%p294, %r504, 4, 31, -1;
	// begin inline asm
	mov.b64 %rd1084, {%r506,%r507};
	// end inline asm
	add.s64 	%rd1093, %rd1084, %rd1083;
	setp.gt.u64 	%p295, %rd1093, 2305843009213693950;
	add.s64 	%rd1094, %rd1093, -2305843009213693951;
	selp.b64 	%rd1085, %rd1094, %rd1093, %p295;
	// begin inline asm
	mov.b64 {%r508,%r509}, %rd1085;
	// end inline asm
	shfl.sync.down.b32	%r511|%p296, %r509, 2, 31, -1;
	shfl.sync.down.b32	%r510|%p297, %r508, 2, 31, -1;
	// begin inline asm
	mov.b64 %rd1086, {%r510,%r511};
	// end inline asm
	add.s64 	%rd1095, %rd1086, %rd1085;
	setp.gt.u64 	%p298, %rd1095, 2305843009213693950;
	add.s64 	%rd1096, %rd1095, -2305843009213693951;
	selp.b64 	%rd1087, %rd1096, %rd1095, %p298;
	// begin inline asm
	mov.b64 {%r512,%r513}, %rd1087;
	// end inline asm
	shfl.sync.down.b32	%r515|%p299, %r513, 1, 31, -1;
	shfl.sync.down.b32	%r514|%p300, %r512, 1, 31, -1;
	// begin inline asm
	mov.b64 %rd1088, {%r514,%r515};
	// end inline asm
	add.s64 	%rd231, %rd1088, %rd1087;
	@%p286 bra 	$L__BB0_143;
	add.s32 	%r516, %r9, 1;
	mul.wide.u32 	%rd1097, %r516, 8;
	add.s64 	%rd1098, %rd227, %rd1097;
	add.s64 	%rd1099, %rd231, -2305843009213693951;
	setp.gt.u64 	%p301, %rd231, 2305843009213693950;
	selp.b64 	%rd1100, %rd1099, %rd231, %p301;
	st.global.u64 	[%rd1098], %rd1100;
$L__BB0_143:
	ld.param.u32 	%r675, [_Z19fused_sketch_kernelPKyiS0_iPy_param_3];
	setp.lt.u32 	%p302, %r675, 3;
	@%p302 bra 	$L__BB0_148;
	setp.ge.u32 	%p303, %r6, %r8;
	mov.b64 	%rd1374, 0;
	@%p303 bra 	$L__BB0_146;
	ld.shared.u64 	%rd1374, [%r10+512];
$L__BB0_146:
	setp.ne.s32 	%p304, %r6, 0;
	// begin inline asm
	mov.b64 {%r517,%r518}, %rd1374;
	// end inline asm
	shfl.sync.down.b32	%r520|%p305, %r518, 16, 31, -1;
	shfl.sync.down.b32	%r519|%p306, %r517, 16, 31, -1;
	// begin inline asm
	mov.b64 %rd1103, {%r519,%r520};
	// end inline asm
	add.s64 	%rd1112, %rd1103, %rd1374;
	setp.gt.u64 	%p307, %rd1112, 2305843009213693950;
	add.s64 	%rd1113, %rd1112, -2305843009213693951;
	selp.b64 	%rd1104, %rd1113, %rd1112, %p307;
	// begin inline asm
	mov.b64 {%r521,%r522}, %rd1104;
	// end inline asm
	shfl.sync.down.b32	%r524|%p308, %r522, 8, 31, -1;
	shfl.sync.down.b32	%r523|%p309, %r521, 8, 31, -1;
	// begin inline asm
	mov.b64 %rd1105, {%r523,%r524};
	// end inline asm
	add.s64 	%rd1114, %rd1105, %rd1104;
	setp.gt.u64 	%p310, %rd1114, 2305843009213693950;
	add.s64 	%rd1115, %rd1114, -2305843009213693951;
	selp.b64 	%rd1106, %rd1115, %rd1114, %p310;
	// begin inline asm
	mov.b64 {%r525,%r526}, %rd1106;
	// end inline asm
	shfl.sync.down.b32	%r528|%p311, %r526, 4, 31, -1;
	shfl.sync.down.b32	%r527|%p312, %r525, 4, 31, -1;
	// begin inline asm
	mov.b64 %rd1107, {%r527,%r528};
	// end inline asm
	add.s64 	%rd1116, %rd1107, %rd1106;
	setp.gt.u64 	%p313, %rd1116, 2305843009213693950;
	add.s64 	%rd1117, %rd1116, -2305843009213693951;
	selp.b64 	%rd1108, %rd1117, %rd1116, %p313;
	// begin inline asm
	mov.b64 {%r529,%r530}, %rd1108;
	// end inline asm
	shfl.sync.down.b32	%r532|%p314, %r530, 2, 31, -1;
	shfl.sync.down.b32	%r531|%p315, %r529, 2, 31, -1;
	// begin inline asm
	mov.b64 %rd1109, {%r531,%r532};
	// end inline asm
	add.s64 	%rd1118, %rd1109, %rd1108;
	setp.gt.u64 	%p316, %rd1118, 2305843009213693950;
	add.s64 	%rd1119, %rd1118, -2305843009213693951;
	selp.b64 	%rd1110, %rd1119, %rd1118, %p316;
	// begin inline asm
	mov.b64 {%r533,%r534}, %rd1110;
	// end inline asm
	shfl.sync.down.b32	%r536|%p317, %r534, 1, 31, -1;
	shfl.sync.down.b32	%r535|%p318, %r533, 1, 31, -1;
	// begin inline asm
	mov.b64 %rd1111, {%r535,%r536};
	// end inline asm
	add.s64 	%rd234, %rd1111, %rd1110;
	@%p304 bra 	$L__BB0_148;
	add.s32 	%r537, %r9, 2;
	mul.wide.u32 	%rd1120, %r537, 8;
	add.s64 	%rd1121, %rd227, %rd1120;
	add.s64 	%rd1122, %rd234, -2305843009213693951;
	setp.gt.u64 	%p319, %rd234, 2305843009213693950;
	selp.b64 	%rd1123, %rd1122, %rd234, %p319;
	st.global.u64 	[%rd1121], %rd1123;
$L__BB0_148:
	ld.param.u32 	%r676, [_Z19fused_sketch_kernelPKyiS0_iPy_param_3];
	setp.lt.u32 	%p320, %r676, 4;
	@%p320 bra 	$L__BB0_153;
	setp.ge.u32 	%p321, %r6, %r8;
	mov.b64 	%rd1375, 0;
	@%p321 bra 	$L__BB0_151;
	ld.shared.u64 	%rd1375, [%r10+768];
$L__BB0_151:
	setp.ne.s32 	%p322, %r6, 0;
	// begin inline asm
	mov.b64 {%r538,%r539}, %rd1375;
	// end inline asm
	shfl.sync.down.b32	%r541|%p323, %r539, 16, 31, -1;
	shfl.sync.down.b32	%r540|%p324, %r538, 16, 31, -1;
	// begin inline asm
	mov.b64 %rd1126, {%r540,%r541};
	// end inline asm
	add.s64 	%rd1135, %rd1126, %rd1375;
	setp.gt.u64 	%p325, %rd1135, 2305843009213693950;
	add.s64 	%rd1136, %rd1135, -2305843009213693951;
	selp.b64 	%rd1127, %rd1136, %rd1135, %p325;
	// begin inline asm
	mov.b64 {%r542,%r543}, %rd1127;
	// end inline asm
	shfl.sync.down.b32	%r545|%p326, %r543, 8, 31, -1;
	shfl.sync.down.b32	%r544|%p327, %r542, 8, 31, -1;
	// begin inline asm
	mov.b64 %rd1128, {%r544,%r545};
	// end inline asm
	add.s64 	%rd1137, %rd1128, %rd1127;
	setp.gt.u64 	%p328, %rd1137, 2305843009213693950;
	add.s64 	%rd1138, %rd1137, -2305843009213693951;
	selp.b64 	%rd1129, %rd1138, %rd1137, %p328;
	// begin inline asm
	mov.b64 {%r546,%r547}, %rd1129;
	// end inline asm
	shfl.sync.down.b32	%r549|%p329, %r547, 4, 31, -1;
	shfl.sync.down.b32	%r548|%p330, %r546, 4, 31, -1;
	// begin inline asm
	mov.b64 %rd1130, {%r548,%r549};
	// end inline asm
	add.s64 	%rd1139, %rd1130, %rd1129;
	setp.gt.u64 	%p331, %rd1139, 2305843009213693950;
	add.s64 	%rd1140, %rd1139, -2305843009213693951;
	selp.b64 	%rd1131, %rd1140, %rd1139, %p331;
	// begin inline asm
	mov.b64 {%r550,%r551}, %rd1131;
	// end inline asm
	shfl.sync.down.b32	%r553|%p332, %r551, 2, 31, -1;
	shfl.sync.down.b32	%r552|%p333, %r550, 2, 31, -1;
	// begin inline asm
	mov.b64 %rd1132, {%r552,%r553};
	// end inline asm
	add.s64 	%rd1141, %rd1132, %rd1131;
	setp.gt.u64 	%p334, %rd1141, 2305843009213693950;
	add.s64 	%rd1142, %rd1141, -2305843009213693951;
	selp.b64 	%rd1133, %rd1142, %rd1141, %p334;
	// begin inline asm
	mov.b64 {%r554,%r555}, %rd1133;
	// end inline asm
	shfl.sync.down.b32	%r557|%p335, %r555, 1, 31, -1;
	shfl.sync.down.b32	%r556|%p336, %r554, 1, 31, -1;
	// begin inline asm
	mov.b64 %rd1134, {%r556,%r557};
	// end inline asm
	add.s64 	%rd237, %rd1134, %rd1133;
	@%p322 bra 	$L__BB0_153;
	add.s32 	%r558, %r9, 3;
	mul.wide.u32 	%rd1143, %r558, 8;
	add.s64 	%rd1144, %rd227, %rd1143;
	add.s64 	%rd1145, %rd237, -2305843009213693951;
	setp.gt.u64 	%p337, %rd237, 2305843009213693950;
	selp.b64 	%rd1146, %rd1145, %rd237, %p337;
	st.global.u64 	[%rd1144], %rd1146;
$L__BB0_153:
	ld.param.u32 	%r677, [_Z19fused_sketch_kernelPKyiS0_iPy_param_3];
	setp.lt.u32 	%p338, %r677, 5;
	@%p338 bra 	$L__BB0_158;
	setp.ge.u32 	%p339, %r6, %r8;
	mov.b64 	%rd1376, 0;
	@%p339 bra 	$L__BB0_156;
	ld.shared.u64 	%rd1376, [%r10+1024];
$L__BB0_156:
	setp.ne.s32 	%p340, %r6, 0;
	// begin inline asm
	mov.b64 {%r559,%r560}, %rd1376;
	// end inline asm
	shfl.sync.down.b32	%r562|%p341, %r560, 16, 31, -1;
	shfl.sync.down.b32	%r561|%p342, %r559, 16, 31, -1;
	// begin inline asm
	mov.b64 %rd1149, {%r561,%r562};
	// end inline asm
	add.s64 	%rd1158, %rd1149, %rd1376;
	setp.gt.u64 	%p343, %rd1158, 2305843009213693950;
	add.s64 	%rd1159, %rd1158, -2305843009213693951;
	selp.b64 	%rd1150, %rd1159, %rd1158, %p343;
	// begin inline asm
	mov.b64 {%r563,%r564}, %rd1150;
	// end inline asm
	shfl.sync.down.b32	%r566|%p344, %r564, 8, 31, -1;
	shfl.sync.down.b32	%r565|%p345, %r563, 8, 31, -1;
	// begin inline asm
	mov.b64 %rd1151, {%r565,%r566};
	// end inline asm
	add.s64 	%rd1160, %rd1151, %rd1150;
	setp.gt.u64 	%p346, %rd1160, 2305843009213693950;
	add.s64 	%rd1161, %rd1160, -2305843009213693951;
	selp.b64 	%rd1152, %rd1161, %rd1160, %p346;
	// begin inline asm
	mov.b64 {%r567,%r568}, %rd1152;
	// end inline asm
	shfl.sync.down.b32	%r570|%p347, %r568, 4, 31, -1;
	shfl.sync.down.b32	%r569|%p348, %r567, 4, 31, -1;
	// begin inline asm
	mov.b64 %rd1153, {%r569,%r570};
	// end inline asm
	add.s64 	%rd1162, %rd1153, %rd1152;
	setp.gt.u64 	%p349, %rd1162, 2305843009213693950;
	add.s64 	%rd1163, %rd1162, -2305843009213693951;
	selp.b64 	%rd1154, %rd1163, %rd1162, %p349;
	// begin inline asm
	mov.b64 {%r571,%r572}, %rd1154;
	// end inline asm
	shfl.sync.down.b32	%r574|%p350, %r572, 2, 31, -1;
	shfl.sync.down.b32	%r573|%p351, %r571, 2, 31, -1;
	// begin inline asm
	mov.b64 %rd1155, {%r573,%r574};
	// end inline asm
	add.s64 	%rd1164, %rd1155, %rd1154;
	setp.gt.u64 	%p352, %rd1164, 2305843009213693950;
	add.s64 	%rd1165, %rd1164, -2305843009213693951;
	selp.b64 	%rd1156, %rd1165, %rd1164, %p352;
	// begin inline asm
	mov.b64 {%r575,%r576}, %rd1156;
	// end inline asm
	shfl.sync.down.b32	%r578|%p353, %r576, 1, 31, -1;
	shfl.sync.down.b32	%r577|%p354, %r575, 1, 31, -1;
	// begin inline asm
	mov.b64 %rd1157, {%r577,%r578};
	// end inline asm
	add.s64 	%rd240, %rd1157, %rd1156;
	@%p340 bra 	$L__BB0_158;
	add.s32 	%r579, %r9, 4;
	mul.wide.u32 	%rd1166, %r579, 8;
	add.s64 	%rd1167, %rd227, %rd1166;
	add.s64 	%rd1168, %rd240, -2305843009213693951;
	setp.gt.u64 	%p355, %rd240, 2305843009213693950;
	selp.b64 	%rd1169, %rd1168, %rd240, %p355;
	st.global.u64 	[%rd1167], %rd1169;
$L__BB0_158:
	ld.param.u32 	%r678, [_Z19fused_sketch_kernelPKyiS0_iPy_param_3];
	setp.lt.u32 	%p356, %r678, 6;
	@%p356 bra 	$L__BB0_163;
	setp.ge.u32 	%p357, %r6, %r8;
	mov.b64 	%rd1377, 0;
	@%p357 bra 	$L__BB0_161;
	ld.shared.u64 	%rd1377, [%r10+1280];
$L__BB0_161:
	setp.ne.s32 	%p358, %r6, 0;
	// begin inline asm
	mov.b64 {%r580,%r581}, %rd1377;
	// end inline asm
	shfl.sync.down.b32	%r583|%p359, %r581, 16, 31, -1;
	shfl.sync.down.b32	%r582|%p360, %r580, 16, 31, -1;
	// begin inline asm
	mov.b64 %rd1172, {%r582,%r583};
	// end inline asm
	add.s64 	%rd1181, %rd1172, %rd1377;
	setp.gt.u64 	%p361, %rd1181, 2305843009213693950;
	add.s64 	%rd1182, %rd1181, -2305843009213693951;
	selp.b64 	%rd1173, %rd1182, %rd1181, %p361;
	// begin inline asm
	mov.b64 {%r584,%r585}, %rd1173;
	// end inline asm
	shfl.sync.down.b32	%r587|%p362, %r585, 8, 31, -1;
	shfl.sync.down.b32	%r586|%p363, %r584, 8, 31, -1;
	// begin inline asm
	mov.b64 %rd1174, {%r586,%r587};
	// end inline asm
	add.s64 	%rd1183, %rd1174, %rd1173;
	setp.gt.u64 	%p364, %rd1183, 2305843009213693950;
	add.s64 	%rd1184, %rd1183, -2305843009213693951;
	selp.b64 	%rd1175, %rd1184, %rd1183, %p364;
	// begin inline asm
	mov.b64 {%r588,%r589}, %rd1175;
	// end inline asm
	shfl.sync.down.b32	%r591|%p365, %r589, 4, 31, -1;
	shfl.sync.down.b32	%r590|%p366, %r588, 4, 31, -1;
	// begin inline asm
	mov.b64 %rd1176, {%r590,%r591};
	// end inline asm
	add.s64 	%rd1185, %rd1176, %rd1175;
	setp.gt.u64 	%p367, %rd1185, 2305843009213693950;
	add.s64 	%rd1186, %rd1185, -2305843009213693951;
	selp.b64 	%rd1177, %rd1186, %rd1185, %p367;
	// begin inline asm
	mov.b64 {%r592,%r593}, %rd1177;
	// end inline asm
	shfl.sync.down.b32	%r595|%p368, %r593, 2, 31, -1;
	shfl.sync.down.b32	%r594|%p369, %r592, 2, 31, -1;
	// begin inline asm
	mov.b64 %rd1178, {%r594,%r595};
	// end inline asm
	add.s64 	%rd1187, %rd1178, %rd1177;
	setp.gt.u64 	%p370, %rd1187, 2305843009213693950;
	add.s64 	%rd1188, %rd1187, -2305843009213693951;
	selp.b64 	%rd1179, %rd1188, %rd1187, %p370;
	// begin inline asm
	mov.b64 {%r596,%r597}, %rd1179;
	// end inline asm
	shfl.sync.down.b32	%r599|%p371, %r597, 1, 31, -1;
	shfl.sync.down.b32	%r598|%p372, %r596, 1, 31, -1;
	// begin inline asm
	mov.b64 %rd1180, {%r598,%r599};
	// end inline asm
	add.s64 	%rd243, %rd1180, %rd1179;
	@%p358 bra 	$L__BB0_163;
	add.s32 	%r600, %r9, 5;
	mul.wide.u32 	%rd1189, %r600, 8;
	add.s64 	%rd1190, %rd227, %rd1189;
	add.s64 	%rd1191, %rd243, -2305843009213693951;
	setp.gt.u64 	%p373, %rd243, 2305843009213693950;
	selp.b64 	%rd1192, %rd1191, %rd243, %p373;
	st.global.u64 	[%rd1190], %rd1192;
$L__BB0_163:
	ld.param.u32 	%r679, [_Z19fused_sketch_kernelPKyiS0_iPy_param_3];
	setp.lt.u32 	%p374, %r679, 7;
	@%p374 bra 	$L__BB0_168;
	setp.ge.u32 	%p375, %r6, %r8;
	mov.b64 	%rd1378, 0;
	@%p375 bra 	$L__BB0_166;
	ld.shared.u64 	%rd1378, [%r10+1536];
$L__BB0_166:
	setp.ne.s32 	%p376, %r6, 0;
	// begin inline asm
	mov.b64 {%r601,%r602}, %rd1378;
	// end inline asm
	shfl.sync.down.b32	%r604|%p377, %r602, 16, 31, -1;
	shfl.sync.down.b32	%r603|%p378, %r601, 16, 31, -1;
	// begin inline asm
	mov.b64 %rd1195, {%r603,%r604};
	// end inline asm
	add.s64 	%rd1204, %rd1195, %rd1378;
	setp.gt.u64 	%p379, %rd1204, 2305843009213693950;
	add.s64 	%rd1205, %rd1204, -2305843009213693951;
	selp.b64 	%rd1196, %rd1205, %rd1204, %p379;
	// begin inline asm
	mov.b64 {%r605,%r606}, %rd1196;
	// end inline asm
	shfl.sync.down.b32	%r608|%p380, %r606, 8, 31, -1;
	shfl.sync.down.b32	%r607|%p381, %r605, 8, 31, -1;
	// begin inline asm
	mov.b64 %rd1197, {%r607,%r608};
	// end inline asm
	add.s64 	%rd1206, %rd1197, %rd1196;
	setp.gt.u64 	%p382, %rd1206, 2305843009213693950;
	add.s64 	%rd1207, %rd1206, -2305843009213693951;
	selp.b64 	%rd1198, %rd1207, %rd1206, %p382;
	// begin inline asm
	mov.b64 {%r609,%r610}, %rd1198;
	// end inline asm
	shfl.sync.down.b32	%r612|%p383, %r610, 4, 31, -1;
	shfl.sync.down.b32	%r611|%p384, %r609, 4, 31, -1;
	// begin inline asm
	mov.b64 %rd1199, {%r611,%r612};
	// end inline asm
	add.s64 	%rd1208, %rd1199, %rd1198;
	setp.gt.u64 	%p385, %rd1208, 2305843009213693950;
	add.s64 	%rd1209, %rd1208, -2305843009213693951;
	selp.b64 	%rd1200, %rd1209, %rd1208, %p385;
	// begin inline asm
	mov.b64 {%r613,%r614}, %rd1200;
	// end inline asm
	shfl.sync.down.b32	%r616|%p386, %r614, 2, 31, -1;
	shfl.sync.down.b32	%r615|%p387, %r613, 2, 31, -1;
	// begin inline asm
	mov.b64 %rd1201, {%r615,%r616};
	// end inline asm
	add.s64 	%rd1210, %rd1201, %rd1200;
	setp.gt.u64 	%p388, %rd1210, 2305843009213693950;
	add.s64 	%rd1211, %rd1210, -2305843009213693951;
	selp.b64 	%rd1202, %rd1211, %rd1210, %p388;
	// begin inline asm
	mov.b64 {%r617,%r618}, %rd1202;
	// end inline asm
	shfl.sync.down.b32	%r620|%p389, %r618, 1, 31, -1;
	shfl.sync.down.b32	%r619|%p390, %r617, 1, 31, -1;
	// begin inline asm
	mov.b64 %rd1203, {%r619,%r620};
	// end inline asm
	add.s64 	%rd246, %rd1203, %rd1202;
	@%p376 bra 	$L__BB0_168;
	add.s32 	%r621, %r9, 6;
	mul.wide.u32 	%rd1212, %r621, 8;
	add.s64 	%rd1213, %rd227, %rd1212;
	add.s64 	%rd1214, %rd246, -2305843009213693951;
	setp.gt.u64 	%p391, %rd246, 2305843009213693950;
	selp.b64 	%rd1215, %rd1214, %rd246, %p391;
	st.global.u64 	[%rd1213], %rd1215;
$L__BB0_168:
	ld.param.u32 	%r680, [_Z19fused_sketch_kernelPKyiS0_iPy_param_3];
	setp.lt.u32 	%p392, %r680, 8;
	@%p392 bra 	$L__BB0_173;
	setp.ge.u32 	%p393, %r6, %r8;
	mov.b64 	%rd1379, 0;
	@%p393 bra 	$L__BB0_171;
	ld.shared.u64 	%rd1379, [%r10+1792];
$L__BB0_171:
	setp.ne.s32 	%p394, %r6, 0;
	// begin inline asm
	mov.b64 {%r622,%r623}, %rd1379;
	// end inline asm
	shfl.sync.down.b32	%r625|%p395, %r623, 16, 31, -1;
	shfl.sync.down.b32	%r624|%p396, %r622, 16, 31, -1;
	// begin inline asm
	mov.b64 %rd1218, {%r624,%r625};
	// end inline asm
	add.s64 	%rd1227, %rd1218, %rd1379;
	setp.gt.u64 	%p397, %rd1227, 2305843009213693950;
	add.s64 	%rd1228, %rd1227, -2305843009213693951;
	selp.b64 	%rd1219, %rd1228, %rd1227, %p397;
	// begin inline asm
	mov.b64 {%r626,%r627}, %rd1219;
	// end inline asm
	shfl.sync.down.b32	%r629|%p398, %r627, 8, 31, -1;
	shfl.sync.down.b32	%r628|%p399, %r626, 8, 31, -1;
	// begin inline asm
	mov.b64 %rd1220, {%r628,%r629};
	// end inline asm
	add.s64 	%rd1229, %rd1220, %rd1219;
	setp.gt.u64 	%p400, %rd1229, 2305843009213693950;
	add.s64 	%rd1230, %rd1229, -2305843009213693951;
	selp.b64 	%rd1221, %rd1230, %rd1229, %p400;
	// begin inline asm
	mov.b64 {%r630,%r631}, %rd1221;
	// end inline asm
	shfl.sync.down.b32	%r633|%p401, %r631, 4, 31, -1;
	shfl.sync.down.b32	%r632|%p402, %r630, 4, 31, -1;
	// begin inline asm
	mov.b64 %rd1222, {%r632,%r633};
	// end inline asm
	add.s64 	%rd1231, %rd1222, %rd1221;
	setp.gt.u64 	%p403, %rd1231, 2305843009213693950;
	add.s64 	%rd1232, %rd1231, -2305843009213693951;
	selp.b64 	%rd1223, %rd1232, %rd1231, %p403;
	// begin inline asm
	mov.b64 {%r634,%r635}, %rd1223;
	// end inline asm
	shfl.sync.down.b32	%r637|%p404, %r635, 2, 31, -1;
	shfl.sync.down.b32	%r636|%p405, %r634, 2, 31, -1;
	// begin inline asm
	mov.b64 %rd1224, {%r636,%r637};
	// end inline asm
	add.s64 	%rd1233, %rd1224, %rd1223;
	setp.gt.u64 	%p406, %rd1233, 2305843009213693950;
	add.s64 	%rd1234, %rd1233, -2305843009213693951;
	selp.b64 	%rd1225, %rd1234, %rd1233, %p406;
	// begin inline asm
	mov.b64 {%r638,%r639}, %rd1225;
	// end inline asm
	shfl.sync.down.b32	%r641|%p407, %r639, 1, 31, -1;
	shfl.sync.down.b32	%r640|%p408, %r638, 1, 31, -1;
	// begin inline asm
	mov.b64 %rd1226, {%r640,%r641};
	// end inline asm
	add.s64 	%rd249, %rd1226, %rd1225;
	@%p394 bra 	$L__BB0_173;
	add.s32 	%r642, %r9, 7;
	mul.wide.u32 	%rd1235, %r642, 8;
	add.s64 	%rd1236, %rd227, %rd1235;
	add.s64 	%rd1237, %rd249, -2305843009213693951;
	setp.gt.u64 	%p409, %rd249, 2305843009213693950;
	selp.b64 	%rd1238, %rd1237, %rd249, %p409;
	st.global.u64 	[%rd1236], %rd1238;
$L__BB0_173:
	ret;

}
	// .globl	_Z20reduce_blocks_kernelPKyiiPy
.visible .entry _Z20reduce_blocks_kernelPKyiiPy(
	.param .u64 .ptr .align 1 _Z20reduce_blocks_kernelPKyiiPy_param_0,
	.param .u32 _Z20reduce_blocks_kernelPKyiiPy_param_1,
	.param .u32 _Z20reduce_blocks_kernelPKyiiPy_param_2,
	.param .u64 .ptr .align 1 _Z20reduce_blocks_kernelPKyiiPy_param_3
)
{
	.reg .pred 	%p<11>;
	.reg .b32 	%r<21>;
	.reg .b64 	%rd<25>;

	ld.param.u64 	%rd6, [_Z20reduce_blocks_kernelPKyiiPy_param_0];
	ld.param.u32 	%r10, [_Z20reduce_blocks_kernelPKyiiPy_param_1];
	ld.param.u32 	%r11, [_Z20reduce_blocks_kernelPKyiiPy_param_2];
	ld.param.u64 	%rd7, [_Z20reduce_blocks_kernelPKyiiPy_param_3];
	setp.lt.s32 	%p1, %r11, 1;
	@%p1 bra 	$L__BB1_13;
	mov.u32 	%r1, %tid.x;
	mov.u32 	%r2, %ntid.x;
	shl.b32 	%r13, %r1, 3;
	mov.u32 	%r14, sh;
	add.s32 	%r3, %r14, %r13;
	cvta.to.global.u64 	%rd1, %rd7;
	cvta.to.global.u64 	%rd2, %rd6;
	mov.b32 	%r18, 0;
$L__BB1_2:
	setp.ge.s32 	%p2, %r1, %r10;
	mov.b64 	%rd24, 0;
	@%p2 bra 	$L__BB1_5;
	mov.b64 	%rd24, 0;
	mov.u32 	%r19, %r1;
$L__BB1_4:
	mad.lo.s32 	%r15, %r19, %r11, %r18;
	mul.wide.s32 	%rd10, %r15, 8;
	add.s64 	%rd11, %rd2, %rd10;
	ld.global.nc.u64 	%rd12, [%rd11];
	add.s64 	%rd13, %rd12, %rd24;
	setp.gt.u64 	%p3, %rd13, 2305843009213693950;
	add.s64 	%rd14, %rd13, -2305843009213693951;
	selp.b64 	%rd24, %rd14, %rd13, %p3;
	add.s32 	%r19, %r19, %r2;
	setp.lt.s32 	%p4, %r19, %r10;
	@%p4 bra 	$L__BB1_4;
$L__BB1_5:
	setp.lt.u32 	%p5, %r2, 2;
	st.shared.u64 	[%r3], %rd24;
	bar.sync 	0;
	@%p5 bra 	$L__BB1_10;
	mov.u32 	%r20, %r2;
$L__BB1_7:
	shr.u32 	%r8, %r20, 1;
	setp.ge.u32 	%p6, %r1, %r8;
	@%p6 bra 	$L__BB1_9;
	ld.shared.u64 	%rd15, [%r3];
	shl.b32 	%r16, %r8, 3;
	add.s32 	%r17, %r3, %r16;
	ld.shared.u64 	%rd16, [%r17];
	add.s64 	%rd17, %rd16, %rd15;
	setp.gt.u64 	%p7, %rd17, 2305843009213693950;
	add.s64 	%rd18, %rd17, -2305843009213693951;
	selp.b64 	%rd19, %rd18, %rd17, %p7;
	st.shared.u64 	[%r3], %rd19;
$L__BB1_9:
	bar.sync 	0;
	setp.gt.u32 	%p8, %r20, 3;
	mov.u32 	%r20, %r8;
	@%p8 bra 	$L__BB1_7;
$L__BB1_10:
	setp.ne.s32 	%p9, %r1, 0;
	@%p9 bra 	$L__BB1_12;
	ld.shared.u64 	%rd20, [sh];
	mul.wide.u32 	%rd21, %r18, 8;
	add.s64 	%rd22, %rd1, %rd21;
	st.global.u64 	[%rd22], %rd20;
$L__BB1_12:
	bar.sync 	0;
	add.s32 	%r18, %r18, 1;
	setp.ne.s32 	%p10, %r18, %r11;
	@%p10 bra 	$L__BB1_2;
$L__BB1_13:
	ret;

}


// ===== COMPILED SASS (sm_100) =====

	.target	sm_100

	.elftype	@"ET_EXEC"


//--------------------- .note.nv.tkinfo           --------------------------
	.section	.note.nv.tkinfo,"",@"SHT_NOTE"
	.sectionflags	@"SHF_NOTE_NV_TKINFO"
	.tkinfo
        /*0018*/ 	.word	0x00000002
        /*0030*/ 	.string	""
        /*0030*/ 	.string	"ptxas"
        /*0030*/ 	.string	"Cuda compilation tools, release 13.0, V13.0.88"
        /*0030*/ 	.string	"Build cuda_13.0.r13.0/compiler.36424714_0"
        /*0030*/ 	.string	"-arch sm_100 -m 64 "



//--------------------- .note.nv.cuinfo           --------------------------
	.section	.note.nv.cuinfo,"",@"SHT_NOTE"
	.sectionflags	@"SHF_NOTE_NV_CUINFO"
        /*0018*/ 	.short	0x0002
        /*001a*/ 	.short	0x0064
        /*001c*/ 	.short	0x0082
	.zero		2


//--------------------- .nv.info                  --------------------------
	.section	.nv.info,"",@"SHT_CUDA_INFO"
	.align	4


	//----- nvinfo : EIATTR_REGCOUNT
	.align		4
        /*0000*/ 	.byte	0x04, 0x2f
        /*0002*/ 	.short	(.L_1 - .L_0)
	.align		4
.L_0:
        /*0004*/ 	.word	index@(_Z19fused_sketch_kernelPKyiS0_iPy)
        /*0008*/ 	.word	0x0000002f


	//----- nvinfo : EIATTR_FRAME_SIZE
	.align		4
.L_1:
        /*000c*/ 	.byte	0x04, 0x11
        /*000e*/ 	.short	(.L_3 - .L_2)
	.align		4
.L_2:
        /*0010*/ 	.word	index@(_Z19fused_sketch_kernelPKyiS0_iPy)
        /*0014*/ 	.word	0x00000000


	//----- nvinfo : EIATTR_REGCOUNT
	.align		4
.L_3:
        /*0018*/ 	.byte	0x04, 0x2f
        /*001a*/ 	.short	(.L_5 - .L_4)
	.align		4
.L_4:
        /*001c*/ 	.word	index@(_Z20reduce_blocks_kernelPKyiiPy)
        /*0020*/ 	.word	0x00000010


	//----- nvinfo : EIATTR_FRAME_SIZE
	.align		4
.L_5:
        /*0024*/ 	.byte	0x04, 0x11
        /*0026*/ 	.short	(.L_7 - .L_6)
	.align		4
.L_6:
        /*0028*/ 	.word	index@(_Z20reduce_blocks_kernelPKyiiPy)
        /*002c*/ 	.word	0x00000000


	//----- nvinfo : EIATTR_MIN_STACK_SIZE
	.align		4
.L_7:
        /*0030*/ 	.byte	0x04, 0x12
        /*0032*/ 	.short	(.L_9 - .L_8)
	.align		4
.L_8:
        /*0034*/ 	.word	index@(_Z20reduce_blocks_kernelPKyiiPy)
        /*0038*/ 	.word	0x00000000


	//----- nvinfo : EIATTR_MIN_STACK_SIZE
	.align		4
.L_9:
        /*003c*/ 	.byte	0x04, 0x12
        /*003e*/ 	.short	(.L_11 - .L_10)
	.align		4
.L_10:
        /*0040*/ 	.word	index@(_Z19fused_sketch_kernelPKyiS0_iPy)
        /*0044*/ 	.word	0x00000000
.L_11:


//--------------------- .nv.compat                --------------------------
	.section	.nv.compat,"",@"SHT_CUDA_COMPAT_INFO"
	.align	4
        /*0000*/ 	.byte	0x02, 0x09, 0x00, 0x00, 0x02, 0x02, 0x01, 0x00, 0x02, 0x05, 0x05, 0x00, 0x03, 0x07, 0x01, 0x01
        /*0010*/ 	.byte	0x02, 0x03, 0x00, 0x00, 0x02, 0x06, 0x01, 0x00, 0x04, 0x0b, 0x08, 0x00, 0x09, 0x00, 0x00, 0x00
        /*0020*/ 	.byte	0x00, 0x00, 0x00, 0x00


//--------------------- .nv.info._Z20reduce_blocks_kernelPKyiiPy --------------------------
	.section	.nv.info._Z20reduce_blocks_kernelPKyiiPy,"",@"SHT_CUDA_INFO"
	.sectionflags	@""
	.align	4


	//----- nvinfo : EIATTR_CUDA_API_VERSION
	.align		4
        /*0000*/ 	.byte	0x04, 0x37
        /*0002*/ 	.short	(.L_13 - .L_12)
.L_12:
        /*0004*/ 	.word	0x00000082


	//----- nvinfo : EIATTR_KPARAM_INFO
	.align		4
.L_13:
        /*0008*/ 	.byte	0x04, 0x17
        /*000a*/ 	.short	(.L_15 - .L_14)
.L_14:
        /*000c*/ 	.word	0x00000000
        /*0010*/ 	.short	0x0003
        /*0012*/ 	.short	0x0010
        /*0014*/ 	.byte	0x00, 0xf5, 0x21, 0x00


	//----- nvinfo : EIATTR_KPARAM_INFO
	.align		4
.L_15:
        /*0018*/ 	.byte	0x04, 0x17
        /*001a*/ 	.short	(.L_17 - .L_16)
.L_16:
        /*001c*/ 	.word	0x00000000
        /*0020*/ 	.short	0x0002
        /*0022*/ 	.short	0x000c
        /*0024*/ 	.byte	0x00, 0xf0, 0x11, 0x00


	//----- nvinfo : EIATTR_KPARAM_INFO
	.align		4
.L_17:
        /*0028*/ 	.byte	0x04, 0x17
        /*002a*/ 	.short	(.L_19 - .L_18)
.L_18:
        /*002c*/ 	.word	0x00000000
        /*0030*/ 	.short	0x0001
        /*0032*/ 	.short	0x0008
        /*0034*/ 	.byte	0x00, 0xf0, 0x11, 0x00


	//----- nvinfo : EIATTR_KPARAM_INFO
	.align		4
.L_19:
        /*0038*/ 	.byte	0x04, 0x17
        /*003a*/ 	.short	(.L_21 - .L_20)
.L_20:
        /*003c*/ 	.word	0x00000000
        /*0040*/ 	.short	0x0000
        /*0042*/ 	.short	0x0000
        /*0044*/ 	.byte	0x00, 0xf5, 0x21, 0x00


	//----- nvinfo : EIATTR_SPARSE_MMA_MASK
	.align		4
.L_21:
        /*0048*/ 	.byte	0x03, 0x50
        /*004a*/ 	.short	0x0000


	//----- nvinfo : EIATTR_MAXREG_COUNT
	.align		4
        /*004c*/ 	.byte	0x03, 0x1b
        /*004e*/ 	.short	0x00ff


	//----- nvinfo : EIATTR_NUM_BARRIERS
	.align		4
        /*0050*/ 	.byte	0x02, 0x4c
        /*0052*/ 	.byte	0x01
	.zero		1


	//----- nvinfo : EIATTR_MERCURY_ISA_VERSION
	.align		4
        /*0054*/ 	.byte	0x03, 0x5f
        /*0056*/ 	.short	0x0101


	//----- nvinfo : EIATTR_VRC_CTA_INIT_COUNT
	.align		4
        /*0058*/ 	.byte	0x02, 0x4a
	.zero		1
	.zero		1


	//----- nvinfo : EIATTR_EXIT_INSTR_OFFSETS
	.align		4
        /*005c*/ 	.byte	0x04, 0x1c
        /*005e*/ 	.short	(.L_23 - .L_22)


	//   ....[0]....
.L_22:
        /*0060*/ 	.word	0x00000030


	//   ....[1]....
        /*0064*/ 	.word	0x000004f0


	//----- nvinfo : EIATTR_CRS_STACK_SIZE
	.align		4
.L_23:
        /*0068*/ 	.byte	0x04, 0x1e
        /*006a*/ 	.short	(.L_25 - .L_24)
.L_24:
        /*006c*/ 	.word	0x00000000


	//----- nvinfo : EIATTR_CBANK_PARAM_SIZE
	.align		4
.L_25:
        /*0070*/ 	.byte	0x03, 0x19
        /*0072*/ 	.short	0x0018


	//----- nvinfo : EIATTR_PARAM_CBANK
	.align		4
        /*0074*/ 	.byte	0x04, 0x0a
        /*0076*/ 	.short	(.L_27 - .L_26)
	.align		4
.L_26:
        /*0078*/ 	.word	index@(.nv.constant0._Z20reduce_blocks_kernelPKyiiPy)
        /*007c*/ 	.short	0x0380
        /*007e*/ 	.short	0x0018


	//----- nvinfo : EIATTR_SW_WAR
	.align		4
.L_27:
        /*0080*/ 	.byte	0x04, 0x36
        /*0082*/ 	.short	(.L_29 - .L_28)
.L_28:
        /*0084*/ 	.word	0x00000008
.L_29:


//--------------------- .nv.info._Z19fused_sketch_kernelPKyiS0_iPy --------------------------
	.section	.nv.info._Z19fused_sketch_kernelPKyiS0_iPy,"",@"SHT_CUDA_INFO"
	.sectionflags	@""
	.align	4


	//----- nvinfo : EIATTR_CUDA_API_VERSION
	.align		4
        /*0000*/ 	.byte	0x04, 0x37
        /*0002*/ 	.short	(.L_31 - .L_30)
.L_30:
        /*0004*/ 	.word	0x00000082


	//----- nvinfo : EIATTR_KPARAM_INFO
	.align		4
.L_31:
        /*0008*/ 	.byte	0x04, 0x17
        /*000a*/ 	.short	(.L_33 - .L_32)
.L_32:
        /*000c*/ 	.word	0x00000000
        /*0010*/ 	.short	0x0004
        /*0012*/ 	.short	0x0020
        /*0014*/ 	.byte	0x00, 0xf5, 0x21, 0x00


	//----- nvinfo : EIATTR_KPARAM_INFO
	.align		4
.L_33:
        /*0018*/ 	.byte	0x04, 0x17
        /*001a*/ 	.short	(.L_35 - .L_34)
.L_34:
        /*001c*/ 	.word	0x00000000
        /*0020*/ 	.short	0x0003
        /*0022*/ 	.short	0x0018
        /*0024*/ 	.byte	0x00, 0xf0, 0x11, 0x00


	//----- nvinfo : EIATTR_KPARAM_INFO
	.align		4
.L_35:
        /*0028*/ 	.byte	0x04, 0x17
        /*002a*/ 	.short	(.L_37 - .L_36)
.L_36:
        /*002c*/ 	.word	0x00000000
        /*0030*/ 	.short	0x0002
        /*0032*/ 	.short	0x0010
        /*0034*/ 	.byte	0x00, 0xf5, 0x21, 0x00


	//----- nvinfo : EIATTR_KPARAM_INFO
	.align		4
.L_37:
        /*0038*/ 	.byte	0x04, 0x17
        /*003a*/ 	.short	(.L_39 - .L_38)
.L_38:
        /*003c*/ 	.word	0x00000000
        /*0040*/ 	.short	0x0001
        /*0042*/ 	.short	0x0008
        /*0044*/ 	.byte	0x00, 0xf0, 0x11, 0x00


	//----- nvinfo : EIATTR_KPARAM_INFO
	.align		4
.L_39:
        /*0048*/ 	.byte	0x04, 0x17
        /*004a*/ 	.short	(.L_41 - .L_40)
.L_40:
        /*004c*/ 	.word	0x00000000
        /*0050*/ 	.short	0x0000
        /*0052*/ 	.short	0x0000
        /*0054*/ 	.byte	0x00, 0xf5, 0x21, 0x00


	//----- nvinfo : EIATTR_SPARSE_MMA_MASK
	.align		4
.L_41:
        /*0058*/ 	.byte	0x03, 0x50
        /*005a*/ 	.short	0x0000


	//----- nvinfo : EIATTR_MAXREG_COUNT
	.align		4
        /*005c*/ 	.byte	0x03, 0x1b
        /*005e*/ 	.short	0x00ff


	//----- nvinfo : EIATTR_NUM_BARRIERS
	.align		4
        /*0060*/ 	.byte	0x02, 0x4c
        /*0062*/ 	.byte	0x01
	.zero		1


	//----- nvinfo : EIATTR_MERCURY_ISA_VERSION
	.align		4
        /*0064*/ 	.byte	0x03, 0x5f
        /*0066*/ 	.short	0x0101


	//----- nvinfo : EIATTR_COOP_GROUP_MASK_REGIDS
	.align		4
        /*0068*/ 	.byte	0x04, 0x29
        /*006a*/ 	.short	(.L_43 - .L_42)


	//   ....[0]....
.L_42:
        /*006c*/ 	.word	0xffffffff


	//   ....[1]....
        /*0070*/ 	.word	0xffffffff


	//   ....[2]....
        /*0074*/ 	.word	0xffffffff


	//   ....[3]....
        /*0078*/ 	.word	0xffffffff


	//   ....[4]....
        /*007c*/ 	.word	0xffffffff


	//   ....[5]....
        /*0080*/ 	.word	0xffffffff


	//   ....[6]....
        /*0084*/ 	.word	0xffffffff


	//   ....[7]....
        /*0088*/ 	.word	0xffffffff


	//   ....[8]....
        /*008c*/ 	.word	0xffffffff


	//   ....[9]....
        /*0090*/ 	.word	0xffffffff


	//   ....[10]....
        /*0094*/ 	.word	0xffffffff


	//   ....[11]....
        /*0098*/ 	.word	0xffffffff


	//   ....[12]....
        /*009c*/ 	.word	0xffffffff


	//   ....[13]....
        /*00a0*/ 	.word	0xffffffff


	//   ....[14]....
        /*00a4*/ 	.word	0xffffffff


	//   ....[15]....
        /*00a8*/ 	.word	0xffffffff


	//   ....[16]....
        /*00ac*/ 	.word	0xffffffff


	//   ....[17]....
        /*00b0*/ 	.word	0xffffffff


	//   ....[18]....
        /*00b4*/ 	.word	0xffffffff


	//   ....[19]....
        /*00b8*/ 	.word	0xffffffff


	//   ....[20]....
        /*00bc*/ 	.word	0xffffffff


	//   ....[21]....
        /*00c0*/ 	.word	0xffffffff


	//   ....[22]....
        /*00c4*/ 	.word	0xffffffff


	//   ....[23]....
        /*00c8*/ 	.word	0xffffffff


	//   ....[24]....
        /*00cc*/ 	.word	0xffffffff


	//   ....[25]....
        /*00d0*/ 	.word	0xffffffff


	//   ....[26]....
        /*00d4*/ 	.word	0xffffffff


	//   ....[27]....
        /*00d8*/ 	.word	0xffffffff


	//   ....[28]....
        /*00dc*/ 	.word	0xffffffff


	//   ....[29]....
        /*00e0*/ 	.word	0xffffffff


	//   ....[30]....
        /*00e4*/ 	.word	0xffffffff


	//   ....[31]....
        /*00e8*/ 	.word	0xffffffff


	//   ....[32]....
        /*00ec*/ 	.word	0xffffffff


	//   ....[33]....
        /*00f0*/ 	.word	0xffffffff


	//   ....[34]....
        /*00f4*/ 	.word	0xffffffff


	//   ....[35]....
        /*00f8*/ 	.word	0xffffffff


	//   ....[36]....
        /*00fc*/ 	.word	0xffffffff


	//   ....[37]....
        /*0100*/ 	.word	0xffffffff


	//   ....[38]....
        /*0104*/ 	.word	0xffffffff


	//   ....[39]....
        /*0108*/ 	.word	0xffffffff


	//   ....[40]....
        /*010c*/ 	.word	0xffffffff


	//   ....[41]....
        /*0110*/ 	.word	0xffffffff


	//   ....[42]....
        /*0114*/ 	.word	0xffffffff


	//   ....[43]....
        /*0118*/ 	.word	0xffffffff


	//   ....[44]....
        /*011c*/ 	.word	0xffffffff


	//   ....[45]....
        /*0120*/ 	.word	0xffffffff


	//   ....[46]....
        /*0124*/ 	.word	0xffffffff


	//   ....[47]....
        /*0128*/ 	.word	0xffffffff


	//   ....[48]....
        /*012c*/ 	.word	0xffffffff


	//   ....[49]....
        /*0130*/ 	.word	0xffffffff


	//   ....[50]....
        /*0134*/ 	.word	0xffffffff


	//   ....[51]....
        /*0138*/ 	.word	0xffffffff


	//   ....[52]....
        /*013c*/ 	.word	0xffffffff


	//   ....[53]....
        /*0140*/ 	.word	0xffffffff


	//   ....[54]....
        /*0144*/ 	.word	0xffffffff


	//   ....[55]....
        /*0148*/ 	.word	0xffffffff


	//   ....[56]....
        /*014c*/ 	.word	0xffffffff


	//   ....[57]....
        /*0150*/ 	.word	0xffffffff


	//   ....[58]....
        /*0154*/ 	.word	0xffffffff


	//   ....[59]....
        /*0158*/ 	.word	0xffffffff


	//   ....[60]....
        /*015c*/ 	.word	0xffffffff


	//   ....[61]....
        /*0160*/ 	.word	0xffffffff


	//   ....[62]....
        /*0164*/ 	.word	0xffffffff


	//   ....[63]....
        /*0168*/ 	.word	0xffffffff


	//   ....[64]....
        /*016c*/ 	.word	0xffffffff


	//   ....[65]....
        /*0170*/ 	.word	0xffffffff


	//   ....[66]....
        /*0174*/ 	.word	0xffffffff


	//   ....[67]....
        /*0178*/ 	.word	0xffffffff


	//   ....[68]....
        /*017c*/ 	.word	0xffffffff


	//   ....[69]....
        /*0180*/ 	.word	0xffffffff


	//   ....[70]....
        /*0184*/ 	.word	0xffffffff


	//   ....[71]....
        /*0188*/ 	.word	0xffffffff


	//   ....[72]....
        /*018c*/ 	.word	0xffffffff


	//   ....[73]....
        /*0190*/ 	.word	0xffffffff


	//   ....[74]....
        /*0194*/ 	.word	0xffffffff


	//   ....[75]....
        /*0198*/ 	.word	0xffffffff


	//   ....[76]....
        /*019c*/ 	.word	0xffffffff


	//   ....[77]....
        /*01a0*/ 	.word	0xffffffff


	//   ....[78]....
        /*01a4*/ 	.word	0xffffffff


	//   ....[79]....
        /*01a8*/ 	.word	0xffffffff


	//   ....[80]....
        /*01ac*/ 	.word	0xffffffff


	//   ....[81]....
        /*01b0*/ 	.word	0xffffffff


	//   ....[82]....
        /*01b4*/ 	.word	0xffffffff


	//   ....[83]....
        /*01b8*/ 	.word	0xffffffff


	//   ....[84]....
        /*01bc*/ 	.word	0xffffffff


	//   ....[85]....
        /*01c0*/ 	.word	0xffffffff


	//   ....[86]....
        /*01c4*/ 	.word	0xffffffff


	//   ....[87]....
        /*01c8*/ 	.word	0xffffffff


	//   ....[88]....
        /*01cc*/ 	.word	0xffffffff


	//   ....[89]....
        /*01d0*/ 	.word	0xffffffff


	//   ....[90]....
        /*01d4*/ 	.word	0xffffffff


	//   ....[91]....
        /*01d8*/ 	.word	0xffffffff


	//   ....[92]....
        /*01dc*/ 	.word	0xffffffff


	//   ....[93]....
        /*01e0*/ 	.word	0xffffffff


	//   ....[94]....
        /*01e4*/ 	.word	0xffffffff


	//   ....[95]....
        /*01e8*/ 	.word	0xffffffff


	//   ....[96]....
        /*01ec*/ 	.word	0xffffffff


	//   ....[97]....
        /*01f0*/ 	.word	0xffffffff


	//   ....[98]....
        /*01f4*/ 	.word	0xffffffff


	//   ....[99]....
        /*01f8*/ 	.word	0xffffffff


	//   ....[100]....
        /*01fc*/ 	.word	0xffffffff


	//   ....[101]....
        /*0200*/ 	.word	0xffffffff


	//   ....[102]....
        /*0204*/ 	.word	0xffffffff


	//   ....[103]....
        /*0208*/ 	.word	0xffffffff


	//   ....[104]....
        /*020c*/ 	.word	0xffffffff


	//   ....[105]....
        /*0210*/ 	.word	0xffffffff


	//   ....[106]....
        /*0214*/ 	.word	0xffffffff


	//   ....[107]....
        /*0218*/ 	.word	0xffffffff


	//   ....[108]....
        /*021c*/ 	.word	0xffffffff


	//   ....[109]....
        /*0220*/ 	.word	0xffffffff


	//   ....[110]....
        /*0224*/ 	.word	0xffffffff


	//   ....[111]....
        /*0228*/ 	.word	0xffffffff


	//   ....[112]....
        /*022c*/ 	.word	0xffffffff


	//   ....[113]....
        /*0230*/ 	.word	0xffffffff


	//   ....[114]....
        /*0234*/ 	.word	0xffffffff


	//   ....[115]....
        /*0238*/ 	.word	0xffffffff


	//   ....[116]....
        /*023c*/ 	.word	0xffffffff


	//   ....[117]....
        /*0240*/ 	.word	0xffffffff


	//   ....[118]....
        /*0244*/ 	.word	0xffffffff


	//   ....[119]....
        /*0248*/ 	.word	0xffffffff


	//   ....[120]....
        /*024c*/ 	.word	0xffffffff


	//   ....[121]....
        /*0250*/ 	.word	0xffffffff


	//   ....[122]....
        /*0254*/ 	.word	0xffffffff


	//   ....[123]....
        /*0258*/ 	.word	0xffffffff


	//   ....[124]....
        /*025c*/ 	.word	0xffffffff


	//   ....[125]....
        /*0260*/ 	.word	0xffffffff


	//   ....[126]....
        /*0264*/ 	.word	0xffffffff


	//   ....[127]....
        /*0268*/ 	.word	0xffffffff


	//   ....[128]....
        /*026c*/ 	.word	0xffffffff


	//   ....[129]....
        /*0270*/ 	.word	0xffffffff


	//   ....[130]....
        /*0274*/ 	.word	0xffffffff


	//   ....[131]....
        /*0278*/ 	.word	0xffffffff


	//   ....[132]....
        /*027c*/ 	.word	0xffffffff


	//   ....[133]....
        /*0280*/ 	.word	0xffffffff


	//   ....[134]....
        /*0284*/ 	.word	0xffffffff


	//   ....[135]....
        /*0288*/ 	.word	0xffffffff


	//   ....[136]....
        /*028c*/ 	.word	0xffffffff


	//   ....[137]....
        /*0290*/ 	.word	0xffffffff


	//   ....[138]....
        /*0294*/ 	.word	0xffffffff


	//   ....[139]....
        /*0298*/ 	.word	0xffffffff


	//   ....[140]....
        /*029c*/ 	.word	0xffffffff


	//   ....[141]....
        /*02a0*/ 	.word	0xffffffff


	//   ....[142]....
        /*02a4*/ 	.word	0xffffffff


	//   ....[143]....
        /*02a8*/ 	.word	0xffffffff


	//   ....[144]....
        /*02ac*/ 	.word	0xffffffff


	//   ....[145]....
        /*02b0*/ 	.word	0xffffffff


	//   ....[146]....
        /*02b4*/ 	.word	0xffffffff


	//   ....[147]....
        /*02b8*/ 	.word	0xffffffff


	//   ....[148]....
        /*02bc*/ 	.word	0xffffffff


	//   ....[149]....
        /*02c0*/ 	.word	0xffffffff


	//   ....[150]....
        /*02c4*/ 	.word	0xffffffff


	//   ....[151]....
        /*02c8*/ 	.word	0xffffffff


	//   ....[152]....
        /*02cc*/ 	.word	0xffffffff


	//   ....[153]....
        /*02d0*/ 	.word	0xffffffff


	//   ....[154]....
        /*02d4*/ 	.word	0xffffffff


	//   ....[155]....
        /*02d8*/ 	.word	0xffffffff


	//   ....[156]....
        /*02dc*/ 	.word	0xffffffff


	//   ....[157]....
        /*02e0*/ 	.word	0xffffffff


	//   ....[158]....
        /*02e4*/ 	.word	0xffffffff


	//   ....[159]....
        /*02e8*/ 	.word	0xffffffff


	//----- nvinfo : EIATTR_COOP_GROUP_INSTR_OFFSETS
	.align		4
.L_43:
        /*02ec*/ 	.byte	0x04, 0x28
        /*02ee*/ 	.short	(.L_45 - .L_44)


	//   ....[0]....
.L_44:
        /*02f0*/ 	.word	0x00006e40


	//   ....[1]....
        /*02f4*/ 	.word	0x00006e70


	//   ....[2]....
        /*02f8*/ 	.word	0x00006f70


	//   ....[3]....
        /*02fc*/ 	.word	0x00006f80


	//   ....[4]....
        /*0300*/ 	.word	0x00007010


	//   ....[5]....
        /*0304*/ 	.word	0x00007020


	//   ....[6]....
        /*0308*/ 	.word	0x000070b0


	//   ....[7]....
        /*030c*/ 	.word	0x000070c0


	//   ....[8]....
        /*0310*/ 	.word	0x00007170


	//   ....[9]....
        /*0314*/ 	.word	0x00007180


	//   ....[10]....
        /*0318*/ 	.word	0x000071e0


	//   ....[11]....
        /*031c*/ 	.word	0x000071f0


	//   ....[12]....
        /*0320*/ 	.word	0x00007280


	//   ....[13]....
        /*0324*/ 	.word	0x00007290


	//   ....[14]....
        /*0328*/ 	.word	0x00007320


	//   ....[15]....
        /*032c*/ 	.word	0x00007330


	//   ....[16]....
        /*0330*/ 	.word	0x000073c0


	//   ....[17]....
        /*0334*/ 	.word	0x000073d0


	//   ....[18]....
        /*0338*/ 	.word	0x00007460


	//   ....[19]....
        /*033c*/ 	.word	0x00007470


	//   ....[20]....
        /*0340*/ 	.word	0x00007530


	//   ....[21]....
        /*0344*/ 	.word	0x00007540


	//   ....[22]....
        /*0348*/ 	.word	0x000075d0


	//   ....[23]....
        /*034c*/ 	.word	0x000075e0


	//   ....[24]....
        /*0350*/ 	.word	0x00007670


	//   ....[25]....
        /*0354*/ 	.word	0x00007680


	//   ....[26]....
        /*0358*/ 	.word	0x00007710


	//   ....[27]....
        /*035c*/ 	.word	0x00007720


	//   ....[28]....
        /*0360*/ 	.word	0x000077b0


	//   ....[29]....
        /*0364*/ 	.word	0x000077c0


	//   ....[30]....
        /*0368*/ 	.word	0x00007860


	//   ....[31]....
        /*036c*/ 	.word	0x00007870


	//   ....[32]....
        /*0370*/ 	.word	0x00007900


	//   ....[33]....
        /*0374*/ 	.word	0x00007910


	//   ....[34]....
        /*0378*/ 	.word	0x000079a0


	//   ....[35]....
        /*037c*/ 	.word	0x000079b0


	//   ....[36]....
        /*0380*/ 	.word	0x00007a40


	//   ....[37]....
        /*0384*/ 	.word	0x00007a50


	//   ....[38]....
        /*0388*/ 	.word	0x00007ae0


	//   ....[39]....
        /*038c*/ 	.word	0x00007af0


	//   ....[40]....
        /*0390*/ 	.word	0x00007b90


	//   ....[41]....
        /*0394*/ 	.word	0x00007ba0


	//   ....[42]....
        /*0398*/ 	.word	0x00007c30


	//   ....[43]....
        /*039c*/ 	.word	0x00007c40


	//   ....[44]....
        /*03a0*/ 	.word	0x00007cd0


	//   ....[45]....
        /*03a4*/ 	.word	0x00007ce0


	//   ....[46]....
        /*03a8*/ 	.word	0x00007d70


	//   ....[47]....
        /*03ac*/ 	.word	0x00007d80


	//   ....[48]....
        /*03b0*/ 	.word	0x00007e10


	//   ....[49]....
        /*03b4*/ 	.word	0x00007e20


	//   ....[50]....
        /*03b8*/ 	.word	0x00007ec0


	//   ....[51]....
        /*03bc*/ 	.word	0x00007ed0


	//   ....[52]....
        /*03c0*/ 	.word	0x00007f60


	//   ....[53]....
        /*03c4*/ 	.word	0x00007f70


	//   ....[54]....
        /*03c8*/ 	.word	0x00008000


	//   ....[55]....
        /*03cc*/ 	.word	0x00008010


	//   ....[56]....
        /*03d0*/ 	.word	0x000080a0


	//   ....[57]....
        /*03d4*/ 	.word	0x000080b0


	//   ....[58]....
        /*03d8*/ 	.word	0x00008140


	//   ....[59]....
        /*03dc*/ 	.word	0x00008150


	//   ....[60]....
        /*03e0*/ 	.word	0x00008200


	//   ....[61]....
        /*03e4*/ 	.word	0x00008210


	//   ....[62]....
        /*03e8*/ 	.word	0x000082a0


	//   ....[63]....
        /*03ec*/ 	.word	0x000082b0


	//   ....[64]....
        /*03f0*/ 	.word	0x00008340


	//   ....[65]....
        /*03f4*/ 	.word	0x00008350


	//   ....[66]....
        /*03f8*/ 	.word	0x000083e0


	//   ....[67]....
        /*03fc*/ 	.word	0x000083f0


	//   ....[68]....
        /*0400*/ 	.word	0x00008480


	//   ....[69]....
        /*0404*/ 	.word	0x00008490


	//   ....[70]....
        /*0408*/ 	.word	0x00008530


	//   ....[71]....
        /*040c*/ 	.word	0x00008540


	//   ....[72]....
        /*0410*/ 	.word	0x000085d0


	//   ....[73]....
        /*0414*/ 	.word	0x000085e0


	//   ....[74]....
        /*0418*/ 	.word	0x00008670


	//   ....[75]....
        /*041c*/ 	.word	0x00008680


	//   ....[76]....
        /*0420*/ 	.word	0x00008710


	//   ....[77]....
        /*0424*/ 	.word	0x00008720


	//   ....[78]....
        /*0428*/ 	.word	0x000087b0


	//   ....[79]....
        /*042c*/ 	.word	0x000087c0


	//   ....[80]....
        /*0430*/ 	.word	0x00008b10


	//   ....[81]....
        /*0434*/ 	.word	0x00008b20


	//   ....[82]....
        /*0438*/ 	.word	0x00008bb0


	//   ....[83]....
        /*043c*/ 	.word	0x00008bc0


	//   ....[84]....
        /*0440*/ 	.word	0x00008c50


	//   ....[85]....
        /*0444*/ 	.word	0x00008c60


	//   ....[86]....
        /*0448*/ 	.word	0x00008cf0


	//   ....[87]....
        /*044c*/ 	.word	0x00008d00


	//   ....[88]....
        /*0450*/ 	.word	0x00008da0


	//   ....[89]....
        /*0454*/ 	.word	0x00008db0


	//   ....[90]....
        /*0458*/ 	.word	0x00008ef0


	//   ....[91]....
        /*045c*/ 	.word	0x00008f00


	//   ....[92]....
        /*0460*/ 	.word	0x00008f90


	//   ....[93]....
        /*0464*/ 	.word	0x00008fa0


	//   ....[94]....
        /*0468*/ 	.word	0x00009030


	//   ....[95]....
        /*046c*/ 	.word	0x00009040


	//   ....[96]....
        /*0470*/ 	.word	0x000090d0


	//   ....[97]....
        /*0474*/ 	.word	0x000090e0


	//   ....[98]....
        /*0478*/ 	.word	0x00009170


	//   ....[99]....
        /*047c*/ 	.word	0x00009180


	//   ....[100]....
        /*0480*/ 	.word	0x000092d0


	//   ....[101]....
        /*0484*/ 	.word	0x000092e0


	//   ....[102]....
        /*0488*/ 	.word	0x00009370


	//   ....[103]....
        /*048c*/ 	.word	0x00009380


	//   ....[104]....
        /*0490*/ 	.word	0x00009410


	//   ....[105]....
        /*0494*/ 	.word	0x00009420


	//   ....[106]....
        /*0498*/ 	.word	0x000094b0


	//   ....[107]....
        /*049c*/ 	.word	0x000094c0


	//   ....[108]....
        /*04a0*/ 	.word	0x00009550


	//   ....[109]....
        /*04a4*/ 	.word	0x00009560


	//   ....[110]....
        /*04a8*/ 	.word	0x000096b0


	//   ....[111]....
        /*04ac*/ 	.word	0x000096c0


	//   ....[112]....
        /*04b0*/ 	.word	0x00009750


	//   ....[113]....
        /*04b4*/ 	.word	0x00009760


	//   ....[114]....
        /*04b8*/ 	.word	0x000097f0


	//   ....[115]....
        /*04bc*/ 	.word	0x00009800


	//   ....[116]....
        /*04c0*/ 	.word	0x00009890


	//   ....[117]....
        /*04c4*/ 	.word	0x000098a0


	//   ....[118]....
        /*04c8*/ 	.word	0x00009930


	//   ....[119]....
        /*04cc*/ 	.word	0x00009940


	//   ....[120]....
        /*04d0*/ 	.word	0x00009a90


	//   ....[121]....
        /*04d4*/ 	.word	0x00009aa0


	//   ....[122]....
        /*04d8*/ 	.word	0x00009b30


	//   ....[123]....
        /*04dc*/ 	.word	0x00009b40


	//   ....[124]....
        /*04e0*/ 	.word	0x00009bd0


	//   ....[125]....
        /*04e4*/ 	.word	0x00009be0


	//   ....[126]....
        /*04e8*/ 	.word	0x00009c70


	//   ....[127]....
        /*04ec*/ 	.word	0x00009c80


	//   ....[128]....
        /*04f0*/ 	.word	0x00009d10


	//   ....[129]....
        /*04f4*/ 	.word	0x00009d20


	//   ....[130]....
        /*04f8*/ 	.word	0x00009e70


	//   ....[131]....
        /*04fc*/ 	.word	0x00009e80


	//   ....[132]....
        /*0500*/ 	.word	0x00009f10


	//   ....[133]....
        /*0504*/ 	.word	0x00009f20


	//   ....[134]....
        /*0508*/ 	.word	0x00009fb0


	//   ....[135]....
        /*050c*/ 	.word	0x00009fc0


	//   ....[136]....
        /*0510*/ 	.word	0x0000a050


	//   ....[137]....
        /*0514*/ 	.word	0x0000a060


	//   ....[138]....
        /*0518*/ 	.word	0x0000a0f0


	//   ....[139]....
        /*051c*/ 	.word	0x0000a100


	//   ....[140]....
        /*0520*/ 	.word	0x0000a250


	//   ....[141]....
        /*0524*/ 	.word	0x0000a260


	//   ....[142]....
        /*0528*/ 	.word	0x0000a2f0


	//   ....[143]....
        /*052c*/ 	.word	0x0000a300


	//   ....[144]....
        /*0530*/ 	.word	0x0000a390


	//   ....[145]....
        /*0534*/ 	.word	0x0000a3a0


	//   ....[146]....
        /*0538*/ 	.word	0x0000a430


	//   ....[147]....
        /*053c*/ 	.word	0x0000a440


	//   ....[148]....
        /*0540*/ 	.word	0x0000a4d0


	//   ....[149]....
        /*0544*/ 	.word	0x0000a4e0


	//   ....[150]....
        /*0548*/ 	.word	0x0000a620


	//   ....[151]....
        /*054c*/ 	.word	0x0000a630


	//   ....[152]....
        /*0550*/ 	.word	0x0000a6c0


	//   ....[153]....
        /*0554*/ 	.word	0x0000a6d0


	//   ....[154]....
        /*0558*/ 	.word	0x0000a760


	//   ....[155]....
        /*055c*/ 	.word	0x0000a770


	//   ....[156]....
        /*0560*/ 	.word	0x0000a800


	//   ....[157]....
        /*0564*/ 	.word	0x0000a810


	//   ....[158]....
        /*0568*/ 	.word	0x0000a8a0


	//   ....[159]....
        /*056c*/ 	.word	0x0000a8b0


	//----- nvinfo : EIATTR_VRC_CTA_INIT_COUNT
	.align		4
.L_45:
        /*0570*/ 	.byte	0x02, 0x4a
	.zero		1
	.zero		1


	//----- nvinfo : EIATTR_EXIT_INSTR_OFFSETS
	.align		4
        /*0574*/ 	.byte	0x04, 0x1c
        /*0576*/ 	.short	(.L_47 - .L_46)


	//   ....[0]....
.L_46:
        /*0578*/ 	.word	0x00000040


	//   ....[1]....
        /*057c*/ 	.word	0x00008a30


	//   ....[2]....
        /*0580*/ 	.word	0x0000a5f0


	//   ....[3]....
        /*0584*/ 	.word	0x0000a8c0


	//   ....[4]....
        /*0588*/ 	.word	0x0000a9b0


	//----- nvinfo : EIATTR_CRS_STACK_SIZE
	.align		4
.L_47:
        /*058c*/ 	.byte	0x04, 0x1e
        /*058e*/ 	.short	(.L_49 - .L_48)
.L_48:
        /*0590*/ 	.word	0x00000000


	//----- nvinfo : EIATTR_CBANK_PARAM_SIZE
	.align		4
.L_49:
        /*0594*/ 	.byte	0x03, 0x19
        /*0596*/ 	.short	0x0028


	//----- nvinfo : EIATTR_PARAM_CBANK
	.align		4
        /*0598*/ 	.byte	0x04, 0x0a
        /*059a*/ 	.short	(.L_51 - .L_50)
	.align		4
.L_50:
        /*059c*/ 	.word	index@(.nv.constant0._Z19fused_sketch_kernelPKyiS0_iPy)
        /*05a0*/ 	.short	0x0380
        /*05a2*/ 	.short	0x0028


	//----- nvinfo : EIATTR_SW_WAR
	.align		4
.L_51:
        /*05a4*/ 	.byte	0x04, 0x36
        /*05a6*/ 	.short	(.L_53 - .L_52)
.L_52:
        /*05a8*/ 	.word	0x00000008
.L_53:


//--------------------- .nv.callgraph             --------------------------
	.section	.nv.callgraph,"",@"SHT_CUDA_CALLGRAPH"
	.align	4
	.sectionentsize	8
	.align		4
        /*0000*/ 	.word	0x00000000
	.align		4
        /*0004*/ 	.word	0xffffffff
	.align		4
        /*0008*/ 	.word	0x00000000
	.align		4
        /*000c*/ 	.word	0xfffffffe
	.align		4
        /*0010*/ 	.word	0x00000000
	.align		4
        /*0014*/ 	.word	0xfffffffd
	.align		4
        /*0018*/ 	.word	0x00000000
	.align		4
        /*001c*/ 	.word	0xfffffffc


//--------------------- .text._Z20reduce_blocks_kernelPKyiiPy --------------------------
	.section	.text._Z20reduce_blocks_kernelPKyiiPy,"ax",@progbits
	.align	128
        .global         _Z20reduce_blocks_kernelPKyiiPy
        .type           _Z20reduce_blocks_kernelPKyiiPy,@function
        .size           _Z20reduce_blocks_kernelPKyiiPy,(.L_x_106 - _Z20reduce_blocks_kernelPKyiiPy)
        .other          _Z20reduce_blocks_kernelPKyiiPy,@"STO_CUDA_ENTRY STV_DEFAULT"
_Z20reduce_blocks_kernelPKyiiPy:
.text._Z20reduce_blocks_kernelPKyiiPy:
[----:B------:R-:W-:Y:S08]  /*0000*/  LDC R1, c[0x0][0x37c] ;  /* 0x0000df00ff017b82 */ /* 0x000ff00000000800 */
[----:B------:R-:W0:Y:S02]  /*0010*/  LDC R0, c[0x0][0x38c] ;  /* 0x0000e300ff007b82 */ /* 0x000e240000000800 */
[----:B0-----:R-:W-:-:S13]  /*0020*/  ISETP.GE.AND P0, PT, R0, 0x1, PT ;  /* 0x000000010000780c */ /* 0x001fda0003f06270 */
[----:B------:R-:W-:Y:S05]  /*0030*/  @!P0 EXIT ;  /* 0x000000000000894d */ /* 0x000fea0003800000 */
[----:B------:R-:W0:Y:S01]  /*0040*/  S2R R0, SR_TID.X ;  /* 0x0000000000007919 */ /* 0x000e220000002100 */
[----:B------:R-:W1:Y:S01]  /*0050*/  S2UR UR5, SR_CgaCtaId ;  /* 0x00000000000579c3 */ /* 0x000e620000008800 */
[----:B------:R-:W-:Y:S01]  /*0060*/  UMOV UR4, 0x400 ;  /* 0x0000040000047882 */ /* 0x000fe20000000000 */
[----:B------:R-:W-:Y:S01]  /*0070*/  IMAD.MOV.U32 R2, RZ, RZ, RZ ;  /* 0x000000ffff027224 */ /* 0x000fe200078e00ff */
[----:B------:R-:W2:Y:S01]  /*0080*/  LDCU UR6, c[0x0][0x360] ;  /* 0x00006c00ff0677ac */ /* 0x000ea20008000800 */
[----:B------:R-:W3:Y:S01]  /*0090*/  LDCU.64 UR8, c[0x0][0x358] ;  /* 0x00006b00ff0877ac */ /* 0x000ee20008000a00 */
[----:B-1----:R-:W-:-:S06]  /*00a0*/  ULEA UR4, UR5, UR4, 0x18 ;  /* 0x0000000405047291 */ /* 0x002fcc000f8ec0ff */
[----:B0-23--:R-:W-:-:S07]  /*00b0*/  LEA R3, R0, UR4, 0x3 ;  /* 0x0000000400037c11 */ /* 0x00dfce000f8e18ff */
.L_x_7:
[----:B------:R-:W0:Y:S01]  /*00c0*/  LDCU UR4, c[0x0][0x388] ;  /* 0x00007100ff0477ac */ /* 0x000e220008000800 */
[----:B------:R-:W-:Y:S01]  /*00d0*/  BSSY.RECONVERGENT B0, `(.L_x_0) ;  /* 0x0000018000007945 */ /* 0x000fe20003800200 */
[----:B------:R-:W-:Y:S01]  /*00e0*/  IMAD.MOV.U32 R11, RZ, RZ, RZ ;  /* 0x000000ffff0b7224 */ /* 0x000fe200078e00ff */
[----:B------:R-:W1:Y:S01]  /*00f0*/  LDCU UR5, c[0x0][0x38c] ;  /* 0x00007180ff0577ac */ /* 0x000e620008000800 */
[----:B------:R-:W-:Y:S01]  /*0100*/  IMAD.MOV.U32 R13, RZ, RZ, RZ ;  /* 0x000000ffff0d7224 */ /* 0x000fe200078e00ff */
[----:B0-----:R-:W-:-:S13]  /*0110*/  ISETP.GE.AND P0, PT, R0, UR4, PT ;  /* 0x0000000400007c0c */ /* 0x001fda000bf06270 */
[----:B-1----:R-:W-:Y:S05]  /*0120*/  @P0 BRA `(.L_x_1) ;  /* 0x0000000000480947 */ /* 0x002fea0003800000 */
[----:B------:R-:W0:Y:S01]  /*0130*/  LDC.64 R6, c[0x0][0x380] ;  /* 0x0000e000ff067b82 */ /* 0x000e220000000a00 */
[----:B------:R-:W-:Y:S02]  /*0140*/  IMAD.MOV.U32 R11, RZ, RZ, RZ ;  /* 0x000000ffff0b7224 */ /* 0x000fe400078e00ff */
[----:B------:R-:W-:Y:S02]  /*0150*/  IMAD.MOV.U32 R13, RZ, RZ, RZ ;  /* 0x000000ffff0d7224 */ /* 0x000fe400078e00ff */
[----:B------:R-:W-:-:S07]  /*0160*/  IMAD.MOV.U32 R9, RZ, RZ, R0 ;  /* 0x000000ffff097224 */ /* 0x000fce00078e0000 */
.L_x_2:
[----:B------:R-:W-:-:S04]  /*0170*/  IMAD R5, R9, UR5, R2 ;  /* 0x0000000509057c24 */ /* 0x000fc8000f8e0202 */
[----:B0-----:R-:W-:-:S06]  /*0180*/  IMAD.WIDE R4, R5, 0x8, R6 ;  /* 0x0000000805047825 */ /* 0x001fcc00078e0206 */
[----:B------:R-:W2:Y:S01]  /*0190*/  LDG.E.64.CONSTANT R4, desc[UR8][R4.64] ;  /* 0x0000000804047981 */ /* 0x000ea2000c1e9b00 */
[----:B------:R-:W-:-:S05]  /*01a0*/  VIADD R9, R9, UR6 ;  /* 0x0000000609097c36 */ /* 0x000fca0008000000 */
[----:B------:R-:W-:Y:S02]  /*01b0*/  ISETP.GE.AND P2, PT, R9, UR4, PT ;  /* 0x0000000409007c0c */ /* 0x000fe4000bf46270 */
[----:B--2---:R-:W-:-:S04]  /*01c0*/  IADD3 R11, P0, PT, R4, R11, RZ ;  /* 0x0000000b040b7210 */ /* 0x004fc80007f1e0ff */
[----:B------:R-:W-:Y:S01]  /*01d0*/  IADD3 R8, P1, PT, R11, 0x1, RZ ;  /* 0x000000010b087810 */ /* 0x000fe20007f3e0ff */
[----:B------:R-:W-:Y:S01]  /*01e0*/  IMAD.X R13, R5, 0x1, R13, P0 ;  /* 0x00000001050d7824 */ /* 0x000fe200000e060d */
[----:B------:R-:W-:-:S04]  /*01f0*/  ISETP.GT.U32.AND P0, PT, R11, -0x2, PT ;  /* 0xfffffffe0b00780c */ /* 0x000fc80003f04070 */
[C---:B------:R-:W-:Y:S02]  /*0200*/  ISETP.GT.U32.AND.EX P0, PT, R13.reuse, 0x1fffffff, PT, P0 ;  /* 0x1fffffff0d00780c */ /* 0x040fe40003f04100 */
[----:B------:R-:W-:Y:S02]  /*0210*/  IADD3.X R10, PT, PT, R13, -0x20000000, RZ, P1, !PT ;  /* 0xe00000000d0a7810 */ /* 0x000fe40000ffe4ff */
[----:B------:R-:W-:Y:S02]  /*0220*/  SEL R11, R8, R11, P0 ;  /* 0x0000000b080b7207 */ /* 0x000fe40000000000 */
[----:B------:R-:W-:Y:S01]  /*0230*/  SEL R13, R10, R13, P0 ;  /* 0x0000000d0a0d7207 */ /* 0x000fe20000000000 */
[----:B------:R-:W-:Y:S06]  /*0240*/  @!P2 BRA `(.L_x_2) ;  /* 0xfffffffc00c8a947 */ /* 0x000fec000383ffff */
.L_x_1:
[----:B------:R-:W-:Y:S05]  /*0250*/  BSYNC.RECONVERGENT B0 ;  /* 0x0000000000007941 */ /* 0x000fea0003800200 */
.L_x_0:
[----:B------:R-:W-:Y:S01]  /*0260*/  IMAD.MOV.U32 R4, RZ, RZ, R11 ;  /* 0x000000ffff047224 */ /* 0x000fe200078e000b */
[----:B------:R-:W-:Y:S01]  /*0270*/  UISETP.GE.U32.AND UP0, UPT, UR6, 0x2, UPT ;  /* 0x000000020600788c */ /* 0x000fe2000bf06070 */
[----:B------:R-:W-:-:S05]  /*0280*/  IMAD.MOV.U32 R5, RZ, RZ, R13 ;  /* 0x000000ffff057224 */ /* 0x000fca00078e000d */
[----:B------:R0:W-:Y:S01]  /*0290*/  STS.64 [R3], R4 ;  /* 0x0000000403007388 */ /* 0x0001e20000000a00 */
[----:B------:R-:W-:Y:S06]  /*02a0*/  BAR.SYNC.DEFER_BLOCKING 0x0 ;  /* 0x0000000000007b1d */ /* 0x000fec0000010000 */
[----:B------:R-:W-:Y:S05]  /*02b0*/  BRA.U !UP0, `(.L_x_3) ;  /* 0x0000000108587547 */ /* 0x000fea000b800000 */
[----:B------:R-:W-:-:S07]  /*02c0*/  IMAD.U32 R8, RZ, RZ, UR6 ;  /* 0x00000006ff087e24 */ /* 0x000fce000f8e00ff */
.L_x_6:
[----:B------:R-:W-:Y:S01]  /*02d0*/  SHF.R.U32.HI R11, RZ, 0x1, R8 ;  /* 0x00000001ff0b7819 */ /* 0x000fe20000011608 */
[----:B------:R-:W-:Y:S03]  /*02e0*/  BSSY.RECONVERGENT B0, `(.L_x_4) ;  /* 0x000000f000007945 */ /* 0x000fe60003800200 */
[----:B------:R-:W-:-:S13]  /*02f0*/  ISETP.GE.U32.AND P0, PT, R0, R11, PT ;  /* 0x0000000b0000720c */ /* 0x000fda0003f06070 */
[----:B-1----:R-:W-:Y:S05]  /*0300*/  @P0 BRA `(.L_x_5) ;  /* 0x0000000000300947 */ /* 0x002fea0003800000 */
[----:B------:R-:W-:Y:S01]  /*0310*/  IMAD R6, R11, 0x8, R3 ;  /* 0x000000080b067824 */ /* 0x000fe200078e0203 */
[----:B0-----:R-:W-:Y:S05]  /*0320*/  LDS.64 R4, [R3] ;  /* 0x0000000003047984 */ /* 0x001fea0000000a00 */
[----:B------:R-:W0:Y:S02]  /*0330*/  LDS.64 R6, [R6] ;  /* 0x0000000006067984 */ /* 0x000e240000000a00 */
[----:B0-----:R-:W-:-:S04]  /*0340*/  IADD3 R9, P0, PT, R4, R6, RZ ;  /* 0x0000000604097210 */ /* 0x001fc80007f1e0ff */
[----:B------:R-:W-:Y:S01]  /*0350*/  IADD3 R4, P1, PT, R9, 0x1, RZ ;  /* 0x0000000109047810 */ /* 0x000fe20007f3e0ff */
[----:B------:R-:W-:Y:S01]  /*0360*/  IMAD.X R10, R5, 0x1, R7, P0 ;  /* 0x00000001050a7824 */ /* 0x000fe200000e0607 */
[----:B------:R-:W-:-:S04]  /*0370*/  ISETP.GT.U32.AND P0, PT, R9, -0x2, PT ;  /* 0xfffffffe0900780c */ /* 0x000fc80003f04070 */
[C---:B------:R-:W-:Y:S02]  /*0380*/  ISETP.GT.U32.AND.EX P0, PT, R10.reuse, 0x1fffffff, PT, P0 ;  /* 0x1fffffff0a00780c */ /* 0x040fe40003f04100 */
[----:B------:R-:W-:Y:S02]  /*0390*/  IADD3.X R5, PT, PT, R10, -0x20000000, RZ, P1, !PT ;  /* 0xe00000000a057810 */ /* 0x000fe40000ffe4ff */
[----:B------:R-:W-:Y:S02]  /*03a0*/  SEL R4, R4, R9, P0 ;  /* 0x0000000904047207 */ /* 0x000fe40000000000 */
[----:B------:R-:W-:-:S05]  /*03b0*/  SEL R5, R5, R10, P0 ;  /* 0x0000000a05057207 */ /* 0x000fca0000000000 */
[----:B------:R1:W-:Y:S02]  /*03c0*/  STS.64 [R3], R4 ;  /* 0x0000000403007388 */ /* 0x0003e40000000a00 */
.L_x_5:
[----:B------:R-:W-:Y:S05]  /*03d0*/  BSYNC.RECONVERGENT B0 ;  /* 0x0000000000007941 */ /* 0x000fea0003800200 */
.L_x_4:
[----:B------:R-:W-:Y:S01]  /*03e0*/  BAR.SYNC.DEFER_BLOCKING 0x0 ;  /* 0x0000000000007b1d */ /* 0x000fe20000010000 */
[----:B------:R-:W-:Y:S01]  /*03f0*/  ISETP.GT.U32.AND P0, PT, R8, 0x3, PT ;  /* 0x000000030800780c */ /* 0x000fe20003f04070 */
[----:B------:R-:W-:-:S12]  /*0400*/  IMAD.MOV.U32 R8, RZ, RZ, R11 ;  /* 0x000000ffff087224 */ /* 0x000fd800078e000b */
[----:B------:R-:W-:Y:S05]  /*0410*/  @P0 BRA `(.L_x_6) ;  /* 0xfffffffc00ac0947 */ /* 0x000fea000383ffff */
.L_x_3:
[----:B------:R-:W-:Y:S01]  /*0420*/  ISETP.NE.AND P0, PT, R0, RZ, PT ;  /* 0x000000ff0000720c */ /* 0x000fe20003f05270 */
[----:B------:R-:W2:-:S12]  /*0430*/  LDCU UR4, c[0x0][0x38c] ;  /* 0x00007180ff0477ac */ /* 0x000e980008000800 */
[----:B01----:R-:W0:Y:S01]  /*0440*/  @!P0 S2R R5, SR_CgaCtaId ;  /* 0x0000000000058919 */ /* 0x003e220000008800 */
[----:B------:R-:W-:Y:S01]  /*0450*/  @!P0 MOV R4, 0x400 ;  /* 0x0000040000048802 */ /* 0x000fe20000000f00 */
[----:B------:R-:W1:Y:S02]  /*0460*/  @!P0 LDC.64 R6, c[0x0][0x390] ;  /* 0x0000e400ff068b82 */ /* 0x000e640000000a00 */
[----:B-1----:R-:W-:-:S04]  /*0470*/  @!P0 IMAD.WIDE.U32 R6, R2, 0x8, R6 ;  /* 0x0000000802068825 */ /* 0x002fc800078e0006 */
[----:B------:R-:W-:Y:S01]  /*0480*/  VIADD R2, R2, 0x1 ;  /* 0x0000000102027836 */ /* 0x000fe20000000000 */
[----:B0-----:R-:W-:-:S06]  /*0490*/  @!P0 LEA R4, R5, R4, 0x18 ;  /* 0x0000000405048211 */ /* 0x001fcc00078ec0ff */
[----:B------:R-:W0:Y:S04]  /*04a0*/  @!P0 LDS.64 R4, [R4] ;  /* 0x0000000004048984 */ /* 0x000e280000000a00 */
[----:B0-----:R0:W-:Y:S01]  /*04b0*/  @!P0 STG.E.64 desc[UR8][R6.64], R4 ;  /* 0x0000000406008986 */ /* 0x0011e2000c101b08 */
[----:B------:R-:W-:Y:S01]  /*04c0*/  BAR.SYNC.DEFER_BLOCKING 0x0 ;  /* 0x0000000000007b1d */ /* 0x000fe20000010000 */
[----:B--2---:R-:W-:-:S13]  /*04d0*/  ISETP.NE.AND P0, PT, R2, UR4, PT ;  /* 0x0000000402007c0c */ /* 0x004fda000bf05270 */
[----:B0-----:R-:W-:Y:S05]  /*04e0*/  @P0 BRA `(.L_x_7) ;  /* 0xfffffff800f40947 */ /* 0x001fea000383ffff */
[----:B------:R-:W-:Y:S05]  /*04f0*/  EXIT ;  /* 0x000000000000794d */ /* 0x000fea0003800000 */
.L_x_8:
[----:B------:R-:W-:-:S00]  /*0500*/  BRA `(.L_x_8) ;  /* 0xfffffffc00fc7947 */ /* 0x000fc0000383ffff */
[----:B------:R-:W-:-:S00]  /*0510*/  NOP ;  /* 0x0000000000007918 */ /* 0x000fc00000000000 */
        /* <DEDUP_REMOVED lines=14> */
.L_x_106:


//--------------------- .text._Z19fused_sketch_kernelPKyiS0_iPy --------------------------
	.section	.text._Z19fused_sketch_kernelPKyiS0_iPy,"ax",@progbits
	.align	128
        .global         _Z19fused_sketch_kernelPKyiS0_iPy
        .type           _Z19fused_sketch_kernelPKyiS0_iPy,@function
        .size           _Z19fused_sketch_kernelPKyiS0_iPy,(.L_x_107 - _Z19fused_sketch_kernelPKyiS0_iPy)
        .other          _Z19fused_sketch_kernelPKyiS0_iPy,@"STO_CUDA_ENTRY STV_DEFAULT"
_Z19fused_sketch_kernelPKyiS0_iPy:
.text._Z19fused_sketch_kernelPKyiS0_iPy:
[----:B------:R-:W-:Y:S08]  /*0000*/  LDC R1, c[0x0][0x37c] ;  /* 0x0000df00ff017b82 */ /* 0x000ff00000000800 */
[----:B------:R-:W0:Y:S02]  /*0010*/  LDC R0, c[0x0][0x398] ;  /* 0x0000e600ff007b82 */ /* 0x000e240000000800 */
[----:B0-----:R-:W-:-:S05]  /*0020*/  VIADD R0, R0, 0xfffffff7 ;  /* 0xfffffff700007836 */ /* 0x001fca0000000000 */
[----:B------:R-:W-:-:S13]  /*0030*/  ISETP.GE.U32.AND P0, PT, R0, -0x8, PT ;  /* 0xfffffff80000780c */ /* 0x000fda0003f06070 */
[----:B------:R-:W-:Y:S05]  /*0040*/  @!P0 EXIT ;  /* 0x000000000000894d */ /* 0x000fea0003800000 */
[----:B------:R-:W0:Y:S01]  /*0050*/  LDC.64 R2, c[0x0][0x390] ;  /* 0x0000e400ff027b82 */ /* 0x000e220000000a00 */
[----:B------:R-:W0:Y:S02]  /*0060*/  LDCU.64 UR22, c[0x0][0x358] ;  /* 0x00006b00ff1677ac */ /* 0x000e240008000a00 */
[----:B0-----:R-:W2:Y:S01]  /*0070*/  LDG.E.64.CONSTANT R2, desc[UR22][R2.64] ;  /* 0x0000001602027981 */ /* 0x001ea2000c1e9b00 */
[----:B------:R-:W-:Y:S01]  /*0080*/  BSSY.RECONVERGENT B0, `(.L_x_9) ;  /* 0x0000065000007945 */ /* 0x000fe20003800200 */
[----:B------:R-:W-:Y:S01]  /*0090*/  IMAD.MOV.U32 R10, RZ, RZ, RZ ;  /* 0x000000ffff0a7224 */ /* 0x000fe200078e00ff */
[----:B------:R-:W0:Y:S01]  /*00a0*/  S2R R0, SR_TID.X ;  /* 0x0000000000007919 */ /* 0x000e220000002100 */
[----:B------:R-:W-:Y:S02]  /*00b0*/  IMAD.MOV.U32 R38, RZ, RZ, 0x1 ;  /* 0x00000001ff267424 */ /* 0x000fe400078e00ff */
[----:B------:R-:W-:Y:S01]  /*00c0*/  IMAD.MOV.U32 R14, RZ, RZ, RZ ;  /* 0x000000ffff0e7224 */ /* 0x000fe200078e00ff */
[----:B------:R-:W0:Y:S01]  /*00d0*/  S2R R5, SR_CTAID.X ;  /* 0x0000000000057919 */ /* 0x000e220000002500 */
[----:B--2---:R-:W-:-:S02]  /*00e0*/  R2UR UR5, R3 ;  /* 0x00000000030572ca */ /* 0x004fc400000e0000 */
[----:B------:R-:W-:-:S11]  /*00f0*/  R2UR UR4, R2 ;  /* 0x00000000020472ca */ /* 0x000fd600000e0000 */
[----:B------:R-:W-:Y:S02]  /*0100*/  UIMAD.WIDE.U32 UR6, UR5, 0x9, URZ ;  /* 0x00000009050678a5 */ /* 0x000fe4000f8e00ff */
[----:B------:R-:W-:Y:S02]  /*0110*/  UIMAD.WIDE.U32 UR10, UR4, 0x9, URZ ;  /* 0x00000009040a78a5 */ /* 0x000fe4000f8e00ff */
[----:B------:R-:W-:-:S04]  /*0120*/  UIMAD.WIDE.U32 UR6, UP0, URZ, UR4, UR6 ;  /* 0x00000004ff0672a5 */ /* 0x000fc8000f800006 */
[----:B------:R-:W-:Y:S02]  /*0130*/  UIADD3.X UR9, UPT, UPT, URZ, URZ, URZ, UP0, !UPT ;  /* 0x000000ffff097290 */ /* 0x000fe400087fe4ff */
[----:B------:R-:W-:Y:S01]  /*0140*/  UIADD3 URZ, UP0, UPT, UR11, UR6, URZ ;  /* 0x000000060bff7290 */ /* 0x000fe2000ff1e0ff */
[----:B------:R-:W-:-:S03]  /*0150*/  UMOV UR8, UR7 ;  /* 0x0000000700087c82 */ /* 0x000fc60008000000 */
[----:B------:R-:W-:-:S04]  /*0160*/  UIMAD.WIDE.U32.X UR6, URZ, UR5, UR8, UP0 ;  /* 0x00000005ff0672a5 */ /* 0x000fc800080e0408 */
[----:B------:R-:W-:Y:S01]  /*0170*/  UIADD3 UR8, UP0, UPT, UR4, -UR6, URZ ;  /* 0x8000000604087290 */ /* 0x000fe2000ff1e0ff */
[----:B------:R-:W0:Y:S03]  /*0180*/  LDCU UR9, c[0x0][0x360] ;  /* 0x00006c00ff0977ac */ /* 0x000e260008000800 */
[----:B------:R-:W-:Y:S01]  /*0190*/  UIADD3.X UR25, UPT, UPT, UR5, ~UR7, URZ, UP0, !UPT ;  /* 0x8000000705197290 */ /* 0x000fe200087fe4ff */
[----:B------:R-:W1:Y:S03]  /*01a0*/  LDCU UR20, c[0x0][0x370] ;  /* 0x00006e00ff1477ac */ /* 0x000e660008000800 */
[----:B------:R-:W-:Y:S02]  /*01b0*/  USHF.R.U64 UR8, UR8, 0x1, UR25 ;  /* 0x0000000108087899 */ /* 0x000fe40008001219 */
[----:B------:R-:W-:-:S02]  /*01c0*/  USHF.R.U32.HI UR25, URZ, 0x1, UR25 ;  /* 0x00000001ff197899 */ /* 0x000fc40008011619 */
[----:B------:R-:W-:-:S04]  /*01d0*/  UIADD3 URZ, UP0, UPT, UR8, UR6, URZ ;  /* 0x0000000608ff7290 */ /* 0x000fc8000ff1e0ff */
[----:B------:R-:W-:Y:S01]  /*01e0*/  UIADD3.X UR25, UPT, UPT, UR25, UR7, URZ, UP0, !UPT ;  /* 0x0000000719197290 */ /* 0x000fe200087fe4ff */
[----:B0-----:R-:W-:-:S03]  /*01f0*/  IMAD R0, R5, UR9, R0 ;  /* 0x0000000905007c24 */ /* 0x001fc6000f8e0200 */
[----:B------:R-:W-:Y:S01]  /*0200*/  USHF.R.U32.HI UR25, URZ, 0x1c, UR25 ;  /* 0x0000001cff197899 */ /* 0x000fe20008011619 */
[----:B------:R-:W-:Y:S01]  /*0210*/  IMAD.MOV.U32 R17, RZ, RZ, R0 ;  /* 0x000000ffff117224 */ /* 0x000fe200078e0000 */
[----:B------:R-:W-:Y:S01]  /*0220*/  ISETP.GE.AND P0, PT, R0, 0x1, PT ;  /* 0x000000010000780c */ /* 0x000fe20003f06270 */
[----:B-1----:R-:W-:Y:S02]  /*0230*/  UIMAD UR20, UR9, UR20, URZ ;  /* 0x00000014091472a4 */ /* 0x002fe4000f8e02ff */
[----:B------:R-:W-:Y:S02]  /*0240*/  UIMAD.WIDE.U32 UR4, UR25, 0x1, UR4 ;  /* 0x00000001190478a5 */ /* 0x000fe4000f8e0004 */
[----:B------:R-:W-:Y:S02]  /*0250*/  UISETP.LT.AND UP1, UPT, UR20, 0x1, UPT ;  /* 0x000000011400788c */ /* 0x000fe4000bf21270 */
[----:B------:R-:W-:Y:S02]  /*0260*/  UIMAD UR25, UR25, -0x20000000, UR5 ;  /* 0xe0000000191978a4 */ /* 0x000fe4000f8e0205 */
[----:B------:R-:W-:-:S02]  /*0270*/  UISETP.GT.U32.AND UP0, UPT, UR4, 0x1, UPT ;  /* 0x000000010400788c */ /* 0x000fc4000bf04070 */
[----:B------:R-:W-:Y:S02]  /*0280*/  USEL UR20, UR20, 0x1, !UP1 ;  /* 0x0000000114147887 */ /* 0x000fe4000c800000 */
[----:B------:R-:W-:-:S04]  /*0290*/  UISETP.GT.U32.AND.EX UP0, UPT, UR25, URZ, UPT, UP0 ;  /* 0x000000ff1900728c */ /* 0x000fc8000bf04100 */
[----:B------:R-:W-:Y:S02]  /*02a0*/  USEL UR24, UR4, 0x1, UP0 ;  /* 0x0000000104187887 */ /* 0x000fe40008000000 */
[----:B------:R-:W-:Y:S01]  /*02b0*/  USEL UR25, UR25, URZ, UP0 ;  /* 0x000000ff19197287 */ /* 0x000fe20008000000 */
[----:B------:R-:W-:Y:S01]  /*02c0*/  UMOV UR4, URZ ;  /* 0x000000ff00047c82 */ /* 0x000fe20008000000 */
[----:B------:R-:W-:Y:S10]  /*02d0*/  @!P0 BRA `(.L_x_10) ;  /* 0x0000000000fc8947 */ /* 0x000ff40003800000 */
[----:B------:R-:W-:Y:S02]  /*02e0*/  IMAD.MOV.U32 R38, RZ, RZ, 0x1 ;  /* 0x00000001ff267424 */ /* 0x000fe400078e00ff */
[----:B------:R-:W-:Y:S02]  /*02f0*/  IMAD.MOV.U32 R14, RZ, RZ, RZ ;  /* 0x000000ffff0e7224 */ /* 0x000fe400078e00ff */
[----:B------:R-:W-:Y:S02]  /*0300*/  IMAD.U32 R19, RZ, RZ, UR24 ;  /* 0x00000018ff137e24 */ /* 0x000fe4000f8e00ff */
[----:B------:R-:W-:Y:S02]  /*0310*/  IMAD.U32 R15, RZ, RZ, UR25 ;  /* 0x00000019ff0f7e24 */ /* 0x000fe4000f8e00ff */
[----:B------:R-:W-:Y:S02]  /*0320*/  IMAD.MOV.U32 R2, RZ, RZ, R17 ;  /* 0x000000ffff027224 */ /* 0x000fe400078e0011 */
[----:B------:R-:W-:-:S07]  /*0330*/  IMAD.MOV.U32 R3, RZ, RZ, R10 ;  /* 0x000000ffff037224 */ /* 0x000fce00078e000a */
.L_x_13:
[----:B------:R-:W-:Y:S01]  /*0340*/  LOP3.LUT R11, R15, 0x1fffffff, RZ, 0xc0, !PT ;  /* 0x1fffffff0f0b7812 */ /* 0x000fe200078ec0ff */
[----:B------:R-:W-:Y:S04]  /*0350*/  BSSY.RECONVERGENT B1, `(.L_x_11) ;  /* 0x000002f000017945 */ /* 0x000fe80003800200 */
[----:B------:R-:W-:-:S04]  /*0360*/  IMAD.WIDE.U32 R4, R11, R19, RZ ;  /* 0x000000130b047225 */ /* 0x000fc800078e00ff */
[----:B------:R-:W-:-:S04]  /*0370*/  IMAD.WIDE.U32 R6, P0, R19, R11, R4 ;  /* 0x0000000b13067225 */ /* 0x000fc80007800004 */
[----:B------:R-:W-:-:S04]  /*0380*/  IMAD.WIDE.U32 R4, R19, R19, RZ ;  /* 0x0000001313047225 */ /* 0x000fc800078e00ff */
[----:B------:R-:W-:Y:S01]  /*0390*/  IMAD.X R9, RZ, RZ, RZ, P0 ;  /* 0x000000ffff097224 */ /* 0x000fe200000e06ff */
[----:B------:R-:W-:Y:S01]  /*03a0*/  IADD3 R13, P0, PT, R5, R6, RZ ;  /* 0x00000006050d7210 */ /* 0x000fe20007f1e0ff */
[----:B------:R-:W-:Y:S01]  /*03b0*/  IMAD.MOV.U32 R8, RZ, RZ, R7 ;  /* 0x000000ffff087224 */ /* 0x000fe200078e0007 */
[----:B------:R-:W-:-:S03]  /*03c0*/  LOP3.LUT R5, R4, 0xfffffffd, RZ, 0xc0, !PT ;  /* 0xfffffffd04057812 */ /* 0x000fc600078ec0ff */
[----:B------:R-:W-:-:S03]  /*03d0*/  IMAD.WIDE.U32.X R6, R11, R11, R8, P0 ;  /* 0x0000000b0b067225 */ /* 0x000fc600000e0408 */
[C---:B------:R-:W-:Y:S02]  /*03e0*/  SHF.L.W.U32.HI R4, R13.reuse, 0x3, R6 ;  /* 0x000000030d047819 */ /* 0x040fe40000010e06 */
[----:B------:R-:W-:Y:S02]  /*03f0*/  SHF.L.W.U32.HI R6, R6, 0x3, R7 ;  /* 0x0000000306067819 */ /* 0x000fe40000010e07 */
[----:B------:R-:W-:Y:S02]  /*0400*/  IADD3 R4, P0, PT, R4, R5, RZ ;  /* 0x0000000504047210 */ /* 0x000fe40007f1e0ff */
[----:B------:R-:W-:Y:S02]  /*0410*/  LOP3.LUT R5, R2, 0x1, RZ, 0xc0, !PT ;  /* 0x0000000102057812 */ /* 0x000fe400078ec0ff */
[----:B------:R-:W-:Y:S02]  /*0420*/  LOP3.LUT R13, R13, 0x1fffffff, RZ, 0xc0, !PT ;  /* 0x1fffffff0d0d7812 */ /* 0x000fe400078ec0ff */
[----:B------:R-:W-:-:S03]  /*0430*/  ISETP.NE.U32.AND P2, PT, R5, 0x1, PT ;  /* 0x000000010500780c */ /* 0x000fc60003f45070 */
[----:B------:R-:W-:Y:S01]  /*0440*/  IMAD.X R13, R6, 0x1, R13, P0 ;  /* 0x00000001060d7824 */ /* 0x000fe200000e060d */
[----:B------:R-:W-:Y:S02]  /*0450*/  ISETP.NE.U32.AND.EX P2, PT, RZ, RZ, PT, P2 ;  /* 0x000000ffff00720c */ /* 0x000fe40003f45120 */
[----:B------:R-:W-:Y:S02]  /*0460*/  ISETP.GT.U32.AND P0, PT, R2, 0x1, PT ;  /* 0x000000010200780c */ /* 0x000fe40003f04070 */
[C---:B------:R-:W-:Y:S02]  /*0470*/  LEA.HI R12, P4, R13.reuse, R4, RZ, 0x3 ;  /* 0x000000040d0c7211 */ /* 0x040fe400078918ff */
[----:B------:R-:W-:Y:S02]  /*0480*/  LOP3.LUT R13, R13, 0x1fffffff, RZ, 0xc0, !PT ;  /* 0x1fffffff0d0d7812 */ /* 0x000fe400078ec0ff */
[C---:B------:R-:W-:Y:S02]  /*0490*/  ISETP.GT.U32.AND P1, PT, R12.reuse, -0x2, PT ;  /* 0xfffffffe0c00780c */ /* 0x040fe40003f24070 */
[----:B------:R-:W-:Y:S01]  /*04a0*/  IADD3 R11, P3, PT, R12, 0x1, RZ ;  /* 0x000000010c0b7810 */ /* 0x000fe20007f7e0ff */
[----:B------:R-:W-:-:S02]  /*04b0*/  IMAD.X R13, RZ, RZ, R13, P4 ;  /* 0x000000ffff0d7224 */ /* 0x000fc400020e060d */
[----:B------:R-:W-:Y:S10]  /*04c0*/  @P2 BRA `(.L_x_12) ;  /* 0x00000000005c2947 */ /* 0x000ff40003800000 */
[----:B------:R-:W-:Y:S02]  /*04d0*/  LOP3.LUT R14, R14, 0x1fffffff, RZ, 0xc0, !PT ;  /* 0x1fffffff0e0e7812 */ /* 0x000fe400078ec0ff */
[----:B------:R-:W-:-:S03]  /*04e0*/  LOP3.LUT R15, R15, 0x1fffffff, RZ, 0xc0, !PT ;  /* 0x1fffffff0f0f7812 */ /* 0x000fc600078ec0ff */
[----:B------:R-:W-:-:S04]  /*04f0*/  IMAD.WIDE.U32 R4, R14, R19, RZ ;  /* 0x000000130e047225 */ /* 0x000fc800078e00ff */
[----:B------:R-:W-:-:S04]  /*0500*/  IMAD.WIDE.U32 R6, P2, R15, R38, R4 ;  /* 0x000000260f067225 */ /* 0x000fc80007840004 */
[----:B------:R-:W-:-:S04]  /*0510*/  IMAD.WIDE.U32 R4, R38, R19, RZ ;  /* 0x0000001326047225 */ /* 0x000fc800078e00ff */
[----:B------:R-:W-:Y:S01]  /*0520*/  IMAD.X R9, RZ, RZ, RZ, P2 ;  /* 0x000000ffff097224 */ /* 0x000fe200010e06ff */
[----:B------:R-:W-:Y:S01]  /*0530*/  IADD3 R19, P2, PT, R5, R6, RZ ;  /* 0x0000000605137210 */ /* 0x000fe20007f5e0ff */
[----:B------:R-:W-:-:S04]  /*0540*/  IMAD.MOV.U32 R8, RZ, RZ, R7 ;  /* 0x000000ffff087224 */ /* 0x000fc800078e0007 */
[----:B------:R-:W-:Y:S01]  /*0550*/  IMAD.WIDE.U32.X R6, R15, R14, R8, P2 ;  /* 0x0000000e0f067225 */ /* 0x000fe200010e0408 */
[C---:B------:R-:W-:Y:S02]  /*0560*/  LOP3.LUT R9, R19.reuse, 0x1fffffff, RZ, 0xc0, !PT ;  /* 0x1fffffff13097812 */ /* 0x040fe400078ec0ff */
[----:B------:R-:W-:Y:S02]  /*0570*/  SHF.L.W.U32.HI R5, R19, 0x3, R6 ;  /* 0x0000000313057819 */ /* 0x000fe40000010e06 */
[----:B------:R-:W-:Y:S02]  /*0580*/  SHF.L.W.U32.HI R6, R6, 0x3, R7 ;  /* 0x0000000306067819 */ /* 0x000fe40000010e07 */
[----:B------:R-:W-:-:S05]  /*0590*/  IADD3 R5, P2, PT, R5, R4, RZ ;  /* 0x0000000405057210 */ /* 0x000fca0007f5e0ff */
[----:B------:R-:W-:-:S05]  /*05a0*/  IMAD.X R6, R6, 0x1, R9, P2 ;  /* 0x0000000106067824 */ /* 0x000fca00010e0609 */
[C---:B------:R-:W-:Y:S02]  /*05b0*/  LEA.HI R7, P2, R6.reuse, R5, RZ, 0x3 ;  /* 0x0000000506077211 */ /* 0x040fe400078518ff */
[----:B------:R-:W-:Y:S02]  /*05c0*/  LOP3.LUT R6, R6, 0x1fffffff, RZ, 0xc0, !PT ;  /* 0x1fffffff06067812 */ /* 0x000fe400078ec0ff */
[----:B------:R-:W-:-:S03]  /*05d0*/  IADD3 R4, P4, PT, R7, 0x1, RZ ;  /* 0x0000000107047810 */ /* 0x000fc60007f9e0ff */
[----:B------:R-:W-:Y:S01]  /*05e0*/  IMAD.X R6, RZ, RZ, R6, P2 ;  /* 0x000000ffff067224 */ /* 0x000fe200010e0606 */
[----:B------:R-:W-:-:S04]  /*05f0*/  ISETP.GT.U32.AND P2, PT, R7, -0x2, PT ;  /* 0xfffffffe0700780c */ /* 0x000fc80003f44070 */
[C---:B------:R-:W-:Y:S02]  /*0600*/  ISETP.GT.U32.AND.EX P2, PT, R6.reuse, 0x1fffffff, PT, P2 ;  /* 0x1fffffff0600780c */ /* 0x040fe40003f44120 */
[----:B------:R-:W-:Y:S02]  /*0610*/  IADD3.X R5, PT, PT, R6, -0x20000000, RZ, P4, !PT ;  /* 0xe000000006057810 */ /* 0x000fe400027fe4ff */
[----:B------:R-:W-:Y:S02]  /*0620*/  SEL R38, R4, R7, P2 ;  /* 0x0000000704267207 */ /* 0x000fe40001000000 */
[----:B------:R-:W-:-:S07]  /*0630*/  SEL R14, R5, R6, P2 ;  /* 0x00000006050e7207 */ /* 0x000fce0001000000 */
.L_x_12:
[----:B------:R-:W-:Y:S05]  /*0640*/  BSYNC.RECONVERGENT B1 ;  /* 0x0000000000017941 */ /* 0x000fea0003800200 */
.L_x_11:
[----:B------:R-:W-:Y:S02]  /*0650*/  ISETP.GT.U32.AND.EX P0, PT, R3, RZ, PT, P0 ;  /* 0x000000ff0300720c */ /* 0x000fe40003f04100 */
[C---:B------:R-:W-:Y:S02]  /*0660*/  ISETP.GT.U32.AND.EX P1, PT, R13.reuse, 0x1fffffff, PT, P1 ;  /* 0x1fffffff0d00780c */ /* 0x040fe40003f24110 */
[----:B------:R-:W-:Y:S02]  /*0670*/  IADD3.X R4, PT, PT, R13, -0x20000000, RZ, P3, !PT ;  /* 0xe00000000d047810 */ /* 0x000fe40001ffe4ff */
[--C-:B------:R-:W-:Y:S02]  /*0680*/  SHF.R.U64 R2, R2, 0x1, R3.reuse ;  /* 0x0000000102027819 */ /* 0x100fe40000001203 */
[----:B------:R-:W-:Y:S02]  /*0690*/  SHF.R.U32.HI R3, RZ, 0x1, R3 ;  /* 0x00000001ff037819 */ /* 0x000fe40000011603 */
[----:B------:R-:W-:-:S02]  /*06a0*/  SEL R19, R11, R12, P1 ;  /* 0x0000000c0b137207 */ /* 0x000fc40000800000 */
[----:B------:R-:W-:Y:S01]  /*06b0*/  SEL R15, R4, R13, P1 ;  /* 0x0000000d040f7207 */ /* 0x000fe20000800000 */
[----:B------:R-:W-:Y:S06]  /*06c0*/  @P0 BRA `(.L_x_13) ;  /* 0xfffffffc001c0947 */ /* 0x000fec000383ffff */
.L_x_10:
[----:B------:R-:W-:Y:S05]  /*06d0*/  BSYNC.RECONVERGENT B0 ;  /* 0x0000000000007941 */ /* 0x000fea0003800200 */
.L_x_9:
[----:B------:R-:W-:Y:S01]  /*06e0*/  IMAD.MOV.U32 R19, RZ, RZ, R14 ;  /* 0x000000ffff137224 */ /* 0x000fe200078e000e */
[----:B------:R-:W-:Y:S01]  /*06f0*/  UMOV UR21, 0x1 ;  /* 0x0000000100157882 */ /* 0x000fe20000000000 */
[----:B------:R-:W-:Y:S01]  /*0700*/  UMOV UR5, URZ ;  /* 0x000000ff00057c82 */ /* 0x000fe20008000000 */
[----:B------:R-:W-:Y:S01]  /*0710*/  UMOV UR14, UR20 ;  /* 0x00000014000e7c82 */ /* 0x000fe20008000000 */
[----:B------:R-:W-:-:S05]  /*0720*/  UMOV UR19, UR4 ;  /* 0x0000000400137c82 */ /* 0x000fca0008000000 */
.L_x_15:
[----:B------:R-:W-:-:S04]  /*0730*/  ULOP3.LUT UR13, UR25, 0x1fffffff, URZ, 0xc0, !UPT ;  /* 0x1fffffff190d7892 */ /* 0x000fc8000f8ec0ff */
[----:B------:R-:W-:-:S04]  /*0740*/  UIMAD.WIDE.U32 UR6, UR13, UR24, URZ ;  /* 0x000000180d0672a5 */ /* 0x000fc8000f8e00ff */
[----:B------:R-:W-:Y:S02]  /*0750*/  UIMAD.WIDE.U32 UR8, UP0, UR24, UR13, UR6 ;  /* 0x0000000d180872a5 */ /* 0x000fe4000f800006 */
[----:B------:R-:W-:Y:S02]  /*0760*/  UIMAD.WIDE.U32 UR6, UR24, UR24, URZ ;  /* 0x00000018180672a5 */ /* 0x000fe4000f8e00ff */
[----:B------:R-:W-:Y:S02]  /*0770*/  UIADD3.X UR11, UPT, UPT, URZ, URZ, URZ, UP0, !UPT ;  /* 0x000000ffff0b7290 */ /* 0x000fe400087fe4ff */
[----:B------:R-:W-:Y:S01]  /*0780*/  UIADD3 UR12, UP0, UPT, UR7, UR8, URZ ;  /* 0x00000008070c7290 */ /* 0x000fe2000ff1e0ff */
[----:B------:R-:W-:Y:S01]  /*0790*/  UMOV UR10, UR9 ;  /* 0x00000009000a7c82 */ /* 0x000fe20008000000 */
[----:B------:R-:W-:Y:S02]  /*07a0*/  ULOP3.LUT UR7, UR6, 0xfffffffd, URZ, 0xc0, !UPT ;  /* 0xfffffffd06077892 */ /* 0x000fe4000f8ec0ff */
[----:B------:R-:W-:-:S02]  /*07b0*/  UIMAD.WIDE.U32.X UR8, UR13, UR13, UR10, UP0 ;  /* 0x0000000d0d0872a5 */ /* 0x000fc400080e040a */
[----:B------:R-:W-:Y:S02]  /*07c0*/  ULOP3.LUT UR10, UR12, 0x1fffffff, URZ, 0xc0, !UPT ;  /* 0x1fffffff0c0a7892 */ /* 0x000fe4000f8ec0ff */
[----:B------:R-:W-:Y:S02]  /*07d0*/  USHF.L.W.U32.HI UR6, UR12, 0x3, UR8 ;  /* 0x000000030c067899 */ /* 0x000fe40008010e08 */
[----:B------:R-:W-:Y:S02]  /*07e0*/  USHF.L.W.U32.HI UR8, UR8, 0x3, UR9 ;  /* 0x0000000308087899 */ /* 0x000fe40008010e09 */
[----:B------:R-:W-:Y:S02]  /*07f0*/  UIADD3 UR6, UP0, UPT, UR6, UR7, URZ ;  /* 0x0000000706067290 */ /* 0x000fe4000ff1e0ff */
[----:B------:R-:W-:Y:S02]  /*0800*/  ULOP3.LUT UR7, UR14, 0x1, URZ, 0xc0, !UPT ;  /* 0x000000010e077892 */ /* 0x000fe4000f8ec0ff */
[----:B------:R-:W-:-:S02]  /*0810*/  UIADD3.X UR8, UPT, UPT, UR8, UR10, URZ, UP0, !UPT ;  /* 0x0000000a08087290 */ /* 0x000fc400087fe4ff */
[----:B------:R-:W-:Y:S02]  /*0820*/  UISETP.NE.U32.AND UP2, UPT, UR7, 0x1, UPT ;  /* 0x000000010700788c */ /* 0x000fe4000bf45070 */
[----:B------:R-:W-:Y:S02]  /*0830*/  ULOP3.LUT UR17, UR8, 0x1fffffff, URZ, 0xc0, !UPT ;  /* 0x1fffffff08117892 */ /* 0x000fe4000f8ec0ff */
[----:B------:R-:W-:Y:S02]  /*0840*/  UISETP.NE.U32.AND.EX UP2, UPT, URZ, URZ, UPT, UP2 ;  /* 0x000000ffff00728c */ /* 0x000fe4000bf45120 */
[----:B------:R-:W-:Y:S02]  /*0850*/  ULEA.HI UR16, UP1, UR8, UR6, URZ, 0x3 ;  /* 0x0000000608107291 */ /* 0x000fe4000f8318ff */
[----:B------:R-:W-:Y:S02]  /*0860*/  USHF.R.U64 UR12, UR14, 0x1, UR19 ;  /* 0x000000010e0c7899 */ /* 0x000fe40008001213 */
[----:B------:R-:W-:-:S02]  /*0870*/  UISETP.GT.U32.AND UP0, UPT, UR14, 0x1, UPT ;  /* 0x000000010e00788c */ /* 0x000fc4000bf04070 */
[----:B------:R-:W-:Y:S02]  /*0880*/  UIADD3.X UR17, UPT, UPT, URZ, UR17, URZ, UP1, !UPT ;  /* 0x00000011ff117290 */ /* 0x000fe40008ffe4ff */
[----:B------:R-:W-:Y:S02]  /*0890*/  UIADD3 UR14, UP3, UPT, UR16, 0x1, URZ ;  /* 0x00000001100e7890 */ /* 0x000fe4000ff7e0ff */
[----:B------:R-:W-:Y:S02]  /*08a0*/  UISETP.GT.U32.AND UP1, UPT, UR16, -0x2, UPT ;  /* 0xfffffffe1000788c */ /* 0x000fe4000bf24070 */
[----:B------:R-:W-:Y:S02]  /*08b0*/  USHF.R.U32.HI UR13, URZ, 0x1, UR19 ;  /* 0x00000001ff0d7899 */ /* 0x000fe40008011613 */
[----:B------:R-:W-:Y:S02]  /*08c0*/  UIADD3.X UR15, UPT, UPT, UR17, -0x20000000, URZ, UP3, !UPT ;  /* 0xe0000000110f7890 */ /* 0x000fe40009ffe4ff */
[----:B------:R-:W-:Y:S01]  /*08d0*/  UISETP.GT.U32.AND.EX UP1, UPT, UR17, 0x1fffffff, UPT, UP1 ;  /* 0x1fffffff1100788c */ /* 0x000fe2000bf24110 */
[----:B------:R-:W-:Y:S10]  /*08e0*/  BRA.U UP2, `(.L_x_14) ;  /* 0x00000001025c7547 */ /* 0x000ff4000b800000 */
[----:B------:R-:W-:Y:S02]  /*08f0*/  ULOP3.LUT UR18, UR5, 0x1fffffff, URZ, 0xc0, !UPT ;  /* 0x1fffffff05127892 */ /* 0x000fe4000f8ec0ff */
[----:B------:R-:W-:Y:S02]  /*0900*/  ULOP3.LUT UR5, UR25, 0x1fffffff, URZ, 0xc0, !UPT ;  /* 0x1fffffff19057892 */ /* 0x000fe4000f8ec0ff */
[----:B------:R-:W-:-:S04]  /*0910*/  UIMAD.WIDE.U32 UR6, UR18, UR24, URZ ;  /* 0x00000018120672a5 */ /* 0x000fc8000f8e00ff */
[----:B------:R-:W-:Y:S02]  /*0920*/  UIMAD.WIDE.U32 UR8, UP2, UR5, UR21, UR6 ;  /* 0x00000015050872a5 */ /* 0x000fe4000f840006 */
[----:B------:R-:W-:Y:S02]  /*0930*/  UIMAD.WIDE.U32 UR6, UR21, UR24, URZ ;  /* 0x00000018150672a5 */ /* 0x000fe4000f8e00ff */
[----:B------:R-:W-:Y:S02]  /*0940*/  UIADD3.X UR11, UPT, UPT, URZ, URZ, URZ, UP2, !UPT ;  /* 0x000000ffff0b7290 */ /* 0x000fe400097fe4ff */
[----:B------:R-:W-:Y:S01]  /*0950*/  UIADD3 UR7, UP2, UPT, UR7, UR8, URZ ;  /* 0x0000000807077290 */ /* 0x000fe2000ff5e0ff */
[----:B------:R-:W-:-:S03]  /*0960*/  UMOV UR10, UR9 ;  /* 0x00000009000a7c82 */ /* 0x000fc60008000000 */
[----:B------:R-:W-:-:S04]  /*0970*/  UIMAD.WIDE.U32.X UR8, UR5, UR18, UR10, UP2 ;  /* 0x00000012050872a5 */ /* 0x000fc800090e040a */
[----:B------:R-:W-:Y:S02]  /*0980*/  USHF.L.W.U32.HI UR5, UR7, 0x3, UR8 ;  /* 0x0000000307057899 */ /* 0x000fe40008010e08 */
[----:B------:R-:W-:Y:S02]  /*0990*/  ULOP3.LUT UR7, UR7, 0x1fffffff, URZ, 0xc0, !UPT ;  /* 0x1fffffff07077892 */ /* 0x000fe4000f8ec0ff */
[----:B------:R-:W-:Y:S02]  /*09a0*/  USHF.L.W.U32.HI UR8, UR8, 0x3, UR9 ;  /* 0x0000000308087899 */ /* 0x000fe40008010e09 */
[----:B------:R-:W-:-:S04]  /*09b0*/  UIADD3 UR6, UP2, UPT, UR5, UR6, URZ ;  /* 0x0000000605067290 */ /* 0x000fc8000ff5e0ff */
[----:B------:R-:W-:-:S04]  /*09c0*/  UIADD3.X UR8, UPT, UPT, UR8, UR7, URZ, UP2, !UPT ;  /* 0x0000000708087290 */ /* 0x000fc800097fe4ff */
[----:B------:R-:W-:Y:S02]  /*09d0*/  ULOP3.LUT UR7, UR8, 0x1fffffff, URZ, 0xc0, !UPT ;  /* 0x1fffffff08077892 */ /* 0x000fe4000f8ec0ff */
[----:B------:R-:W-:-:S04]  /*09e0*/  ULEA.HI UR6, UP2, UR8, UR6, URZ, 0x3 ;  /* 0x0000000608067291 */ /* 0x000fc8000f8518ff */
[----:B------:R-:W-:Y:S02]  /*09f0*/  UIADD3.X UR7, UPT, UPT, URZ, UR7, URZ, UP2, !UPT ;  /* 0x00000007ff077290 */ /* 0x000fe400097fe4ff */
[----:B------:R-:W-:Y:S02]  /*0a00*/  UISETP.GT.U32.AND UP2, UPT, UR6, -0x2, UPT ;  /* 0xfffffffe0600788c */ /* 0x000fe4000bf44070 */
[----:B------:R-:W-:Y:S02]  /*0a10*/  UIADD3 UR21, UP3, UPT, UR6, 0x1, URZ ;  /* 0x0000000106157890 */ /* 0x000fe4000ff7e0ff */
[----:B------:R-:W-:Y:S02]  /*0a20*/  UISETP.GT.U32.AND.EX UP2, UPT, UR7, 0x1fffffff, UPT, UP2 ;  /* 0x1fffffff0700788c */ /* 0x000fe4000bf44120 */
[----:B------:R-:W-:Y:S02]  /*0a30*/  UIADD3.X UR5, UPT, UPT, UR7, -0x20000000, URZ, UP3, !UPT ;  /* 0xe000000007057890 */ /* 0x000fe40009ffe4ff */
[----:B------:R-:W-:-:S02]  /*0a40*/  USEL UR21, UR21, UR6, UP2 ;  /* 0x0000000615157287 */ /* 0x000fc40009000000 */
[----:B------:R-:W-:-:S12]  /*0a50*/  USEL UR5, UR5, UR7, UP2 ;  /* 0x0000000705057287 */ /* 0x000fd80009000000 */
.L_x_14:
[----:B------:R-:W-:Y:S02]  /*0a60*/  UISETP.GT.U32.AND.EX UP0, UPT, UR19, URZ, UPT, UP0 ;  /* 0x000000ff1300728c */ /* 0x000fe4000bf04100 */
[----:B------:R-:W-:Y:S02]  /*0a70*/  USEL UR24, UR14, UR16, UP1 ;  /* 0x000000100e187287 */ /* 0x000fe40008800000 */
[----:B------:R-:W-:Y:S01]  /*0a80*/  USEL UR25, UR15, UR17, UP1 ;  /* 0x000000110f197287 */ /* 0x000fe20008800000 */
[----:B------:R-:W-:Y:S01]  /*0a90*/  UMOV UR14, UR12 ;  /* 0x0000000c000e7c82 */ /* 0x000fe20008000000 */
[----:B------:R-:W-:-:S03]  /*0aa0*/  UMOV UR19, UR13 ;  /* 0x0000000d00137c82 */ /* 0x000fc60008000000 */
[----:B------:R-:W-:Y:S07]  /*0ab0*/  BRA.U UP0, `(.L_x_15) ;  /* 0xfffffffd001c7547 */ /* 0x000fee000b83ffff */
[----:B------:R-:W0:Y:S01]  /*0ac0*/  LDCU UR6, c[0x0][0x398] ;  /* 0x00007300ff0677ac */ /* 0x000e220008000800 */
[----:B------:R-:W-:Y:S01]  /*0ad0*/  UMOV UR7, URZ ;  /* 0x000000ff00077c82 */ /* 0x000fe20008000000 */
[----:B0-----:R-:W-:-:S03]  /*0ae0*/  UISETP.GE.U32.AND UP0, UPT, UR6, 0x2, UPT ;  /* 0x000000020600788c */ /* 0x001fc6000bf06070 */
[----:B------:R-:W-:-:S06]  /*0af0*/  UMOV UR6, URZ ;  /* 0x000000ff00067c82 */ /* 0x000fcc0008000000 */
[----:B------:R-:W-:Y:S05]  /*0b00*/  BRA.U !UP0, `(.L_x_16) ;  /* 0x0000000908707547 */ /* 0x000fea000b800000 */
[----:B------:R-:W0:Y:S02]  /*0b10*/  LDC.64 R2, c[0x0][0x390] ;  /* 0x0000e400ff027b82 */ /* 0x000e240000000a00 */
[----:B0-----:R-:W2:Y:S01]  /*0b20*/  LDG.E.64.CONSTANT R2, desc[UR22][R2.64+0x8] ;  /* 0x0000081602027981 */ /* 0x001ea2000c1e9b00 */
[----:B------:R-:W-:Y:S01]  /*0b30*/  ISETP.GE.AND P0, PT, R0, 0x1, PT ;  /* 0x000000010000780c */ /* 0x000fe20003f06270 */
[----:B------:R-:W-:Y:S01]  /*0b40*/  BSSY.RECONVERGENT B0, `(.L_x_17) ;  /* 0x0000059000007945 */ /* 0x000fe20003800200 */
[----:B--2---:R-:W-:Y:S01]  /*0b50*/  R2UR UR7, R3 ;  /* 0x00000000030772ca */ /* 0x004fe200000e0000 */
[----:B------:R-:W-:Y:S01]  /*0b60*/  IMAD.MOV.U32 R3, RZ, RZ, RZ ;  /* 0x000000ffff037224 */ /* 0x000fe200078e00ff */
[----:B------:R-:W-:Y:S01]  /*0b70*/  R2UR UR6, R2 ;  /* 0x00000000020672ca */ /* 0x000fe200000e0000 */
[----:B------:R-:W-:-:S10]  /*0b80*/  IMAD.MOV.U32 R2, RZ, RZ, 0x1 ;  /* 0x00000001ff027424 */ /* 0x000fd400078e00ff */
[----:B------:R-:W-:Y:S02]  /*0b90*/  UIMAD.WIDE.U32 UR8, UR7, 0x9, URZ ;  /* 0x00000009070878a5 */ /* 0x000fe4000f8e00ff */
[----:B------:R-:W-:Y:S02]  /*0ba0*/  UIMAD.WIDE.U32 UR12, UR6, 0x9, URZ ;  /* 0x00000009060c78a5 */ /* 0x000fe4000f8e00ff */
[----:B------:R-:W-:-:S04]  /*0bb0*/  UIMAD.WIDE.U32 UR8, UP0, URZ, UR6, UR8 ;  /* 0x00000006ff0872a5 */ /* 0x000fc8000f800008 */
[----:B------:R-:W-:Y:S02]  /*0bc0*/  UIADD3.X UR11, UPT, UPT, URZ, URZ, URZ, UP0, !UPT ;  /* 0x000000ffff0b7290 */ /* 0x000fe400087fe4ff */
[----:B------:R-:W-:Y:S01]  /*0bd0*/  UIADD3 URZ, UP0, UPT, UR13, UR8, URZ ;  /* 0x000000080dff7290 */ /* 0x000fe2000ff1e0ff */
[----:B------:R-:W-:-:S03]  /*0be0*/  UMOV UR10, UR9 ;  /* 0x00000009000a7c82 */ /* 0x000fc60008000000 */
[----:B------:R-:W-:-:S04]  /*0bf0*/  UIMAD.WIDE.U32.X UR8, URZ, UR7, UR10, UP0 ;  /* 0x00000007ff0872a5 */ /* 0x000fc800080e040a */
[----:B------:R-:W-:-:S04]  /*0c00*/  UIADD3 UR10, UP0, UPT, UR6, -UR8, URZ ;  /* 0x80000008060a7290 */ /* 0x000fc8000ff1e0ff */
[----:B------:R-:W-:-:S04]  /*0c10*/  UIADD3.X UR18, UPT, UPT, UR7, ~UR9, URZ, UP0, !UPT ;  /* 0x8000000907127290 */ /* 0x000fc800087fe4ff */
[----:B------:R-:W-:Y:S02]  /*0c20*/  USHF.R.U64 UR10, UR10, 0x1, UR18 ;  /* 0x000000010a0a7899 */ /* 0x000fe40008001212 */
[----:B------:R-:W-:Y:S02]  /*0c30*/  USHF.R.U32.HI UR18, URZ, 0x1, UR18 ;  /* 0x00000001ff127899 */ /* 0x000fe40008011612 */
[----:B------:R-:W-:-:S04]  /*0c40*/  UIADD3 URZ, UP0, UPT, UR10, UR8, URZ ;  /* 0x000000080aff7290 */ /* 0x000fc8000ff1e0ff */
[----:B------:R-:W-:-:S04]  /*0c50*/  UIADD3.X UR18, UPT, UPT, UR18, UR9, URZ, UP0, !UPT ;  /* 0x0000000912127290 */ /* 0x000fc800087fe4ff */
[----:B------:R-:W-:-:S04]  /*0c60*/  USHF.R.U32.HI UR18, URZ, 0x1c, UR18 ;  /* 0x0000001cff127899 */ /* 0x000fc80008011612 */
[----:B------:R-:W-:-:S04]  /*0c70*/  UIMAD.WIDE.U32 UR6, UR18, 0x1, UR6 ;  /* 0x00000001120678a5 */ /* 0x000fc8000f8e0006 */
[----:B------:R-:W-:Y:S02]  /*0c80*/  UIMAD UR18, UR18, -0x20000000, UR7 ;  /* 0xe0000000121278a4 */ /* 0x000fe4000f8e0207 */
[----:B------:R-:W-:-:S04]  /*0c90*/  UISETP.GT.U32.AND UP0, UPT, UR6, 0x1, UPT ;  /* 0x000000010600788c */ /* 0x000fc8000bf04070 */
[----:B------:R-:W-:-:S04]  /*0ca0*/  UISETP.GT.U32.AND.EX UP0, UPT, UR18, URZ, UPT, UP0 ;  /* 0x000000ff1200728c */ /* 0x000fc8000bf04100 */
[----:B------:R-:W-:Y:S02]  /*0cb0*/  USEL UR26, UR6, 0x1, UP0 ;  /* 0x00000001061a7887 */ /* 0x000fe40008000000 */
[----:B------:R-:W-:Y:S01]  /*0cc0*/  USEL UR18, UR18, URZ, UP0 ;  /* 0x000000ff12127287 */ /* 0x000fe20008000000 */
[----:B------:R-:W-:Y:S11]  /*0cd0*/  @!P0 BRA `(.L_x_18) ;  /* 0x0000000000fc8947 */ /* 0x000ff60003800000 */
[----:B------:R-:W-:Y:S02]  /*0ce0*/  IMAD.MOV.U32 R2, RZ, RZ, 0x1 ;  /* 0x00000001ff027424 */ /* 0x000fe400078e00ff */
[----:B------:R-:W-:Y:S02]  /*0cf0*/  IMAD.MOV.U32 R3, RZ, RZ, RZ ;  /* 0x000000ffff037224 */ /* 0x000fe400078e00ff */
[----:B------:R-:W-:Y:S02]  /*0d00*/  IMAD.U32 R21, RZ, RZ, UR26 ;  /* 0x0000001aff157e24 */ /* 0x000fe4000f8e00ff */
[----:B------:R-:W-:Y:S02]  /*0d10*/  IMAD.U32 R15, RZ, RZ, UR18 ;  /* 0x00000012ff0f7e24 */ /* 0x000fe4000f8e00ff */
[----:B------:R-:W-:Y:S02]  /*0d20*/  IMAD.MOV.U32 R4, RZ, RZ, R17 ;  /* 0x000000ffff047224 */ /* 0x000fe400078e0011 */
[----:B------:R-:W-:-:S07]  /*0d30*/  IMAD.MOV.U32 R5, RZ, RZ, R10 ;  /* 0x000000ffff057224 */ /* 0x000fce00078e000a */
.L_x_21:
        /* <DEDUP_REMOVED lines=9> */
[----:B------:R-:W-:Y:S01]  /*0dd0*/  IMAD.WIDE.U32.X R8, R14, R14, R12, P0 ;  /* 0x0000000e0e087225 */ /* 0x000fe200000e040c */
[C---:B------:R-:W-:Y:S02]  /*0de0*/  LOP3.LUT R13, R11.reuse, 0x1fffffff, RZ, 0xc0, !PT ;  /* 0x1fffffff0b0d7812 */ /* 0x040fe400078ec0ff */
[----:B------:R-:W-:Y:S02]  /*0df0*/  SHF.L.W.U32.HI R6, R11, 0x3, R8 ;  /* 0x000000030b067819 */ /* 0x000fe40000010e08 */
[----:B------:R-:W-:Y:S02]  /*0e00*/  SHF.L.W.U32.HI R8, R8, 0x3, R9 ;  /* 0x0000000308087819 */ /* 0x000fe40000010e09 */
[----:B------:R-:W-:Y:S02]  /*0e10*/  IADD3 R6, P0, PT, R6, R7, RZ ;  /* 0x0000000706067210 */ /* 0x000fe40007f1e0ff */
[----:B------:R-:W-:-:S03]  /*0e20*/  LOP3.LUT R7, R4, 0x1, RZ, 0xc0, !PT ;  /* 0x0000000104077812 */ /* 0x000fc600078ec0ff */
[----:B------:R-:W-:Y:S01]  /*0e30*/  IMAD.X R13, R8, 0x1, R13, P0 ;  /* 0x00000001080d7824 */ /* 0x000fe200000e060d */
[----:B------:R-:W-:Y:S02]  /*0e40*/  ISETP.NE.U32.AND P2, PT, R7, 0x1, PT ;  /* 0x000000010700780c */ /* 0x000fe40003f45070 */
[----:B------:R-:W-:Y:S02]  /*0e50*/  ISETP.GT.U32.AND P0, PT, R4, 0x1, PT ;  /* 0x000000010400780c */ /* 0x000fe40003f04070 */
[----:B------:R-:W-:Y:S02]  /*0e60*/  ISETP.NE.U32.AND.EX P2, PT, RZ, RZ, PT, P2 ;  /* 0x000000ffff00720c */ /* 0x000fe40003f45120 */
[C---:B------:R-:W-:Y:S02]  /*0e70*/  LEA.HI R12, P4, R13.reuse, R6, RZ, 0x3 ;  /* 0x000000060d0c7211 */ /* 0x040fe400078918ff */
[----:B------:R-:W-:Y:S02]  /*0e80*/  LOP3.LUT R13, R13, 0x1fffffff, RZ, 0xc0, !PT ;  /* 0x1fffffff0d0d7812 */ /* 0x000fe400078ec0ff */
[----:B------:R-:W-:-:S02]  /*0e90*/  ISETP.GT.U32.AND P1, PT, R12, -0x2, PT ;  /* 0xfffffffe0c00780c */ /* 0x000fc40003f24070 */
[----:B------:R-:W-:Y:S01]  /*0ea0*/  IADD3 R11, P3, PT, R12, 0x1, RZ ;  /* 0x000000010c0b7810 */ /* 0x000fe20007f7e0ff */
[----:B------:R-:W-:-:S04]  /*0eb0*/  IMAD.X R13, RZ, RZ, R13, P4 ;  /* 0x000000ffff0d7224 */ /* 0x000fc800020e060d */
[----:B------:R-:W-:Y:S08]  /*0ec0*/  @P2 BRA `(.L_x_20) ;  /* 0x00000000005c2947 */ /* 0x000ff00003800000 */
        /* <DEDUP_REMOVED lines=23> */
.L_x_20:
[----:B------:R-:W-:Y:S05]  /*1040*/  BSYNC.RECONVERGENT B1 ;  /* 0x0000000000017941 */ /* 0x000fea0003800200 */
.L_x_19:
        /* <DEDUP_REMOVED lines=8> */
.L_x_18:
[----:B------:R-:W-:Y:S05]  /*10d0*/  BSYNC.RECONVERGENT B0 ;  /* 0x0000000000007941 */ /* 0x000fea0003800200 */
.L_x_17:
[----:B------:R-:W-:Y:S01]  /*10e0*/  UMOV UR25, 0x1 ;  /* 0x0000000100197882 */ /* 0x000fe20000000000 */
[----:B------:R-:W-:Y:S01]  /*10f0*/  UMOV UR7, URZ ;  /* 0x000000ff00077c82 */ /* 0x000fe20008000000 */
[----:B------:R-:W-:Y:S01]  /*1100*/  UMOV UR14, UR20 ;  /* 0x00000014000e7c82 */ /* 0x000fe20008000000 */
[----:B------:R-:W-:-:S05]  /*1110*/  UMOV UR24, UR4 ;  /* 0x0000000400187c82 */ /* 0x000fca0008000000 */
.L_x_23:
        /* <DEDUP_REMOVED lines=9> */
[----:B------:R-:W-:Y:S02]  /*11b0*/  USHF.R.U64 UR12, UR14, 0x1, UR24 ;  /* 0x000000010e0c7899 */ /* 0x000fe40008001218 */
[----:B------:R-:W-:Y:S02]  /*11c0*/  USHF.L.W.U32.HI UR6, UR9, 0x3, UR10 ;  /* 0x0000000309067899 */ /* 0x000fe40008010e0a */
[----:B------:R-:W-:Y:S02]  /*11d0*/  ULOP3.LUT UR9, UR9, 0x1fffffff, URZ, 0xc0, !UPT ;  /* 0x1fffffff09097892 */ /* 0x000fe4000f8ec0ff */
[----:B------:R-:W-:Y:S02]  /*11e0*/  UIADD3 UR6, UP0, UPT, UR6, UR8, URZ ;  /* 0x0000000806067290 */ /* 0x000fe4000ff1e0ff */
[----:B------:R-:W-:Y:S02]  /*11f0*/  ULOP3.LUT UR8, UR14, 0x1, URZ, 0xc0, !UPT ;  /* 0x000000010e087892 */ /* 0x000fe4000f8ec0ff */
[----:B------:R-:W-:-:S02]  /*1200*/  USHF.L.W.U32.HI UR10, UR10, 0x3, UR11 ;  /* 0x000000030a0a7899 */ /* 0x000fc40008010e0b */
[----:B------:R-:W-:Y:S02]  /*1210*/  UISETP.NE.U32.AND UP2, UPT, UR8, 0x1, UPT ;  /* 0x000000010800788c */ /* 0x000fe4000bf45070 */
[----:B------:R-:W-:Y:S02]  /*1220*/  UIADD3.X UR10, UPT, UPT, UR10, UR9, URZ, UP0, !UPT ;  /* 0x000000090a0a7290 */ /* 0x000fe400087fe4ff */
[----:B------:R-:W-:Y:S02]  /*1230*/  UISETP.NE.U32.AND.EX UP2, UPT, URZ, URZ, UPT, UP2 ;  /* 0x000000ffff00728c */ /* 0x000fe4000bf45120 */
[----:B------:R-:W-:Y:S02]  /*1240*/  ULOP3.LUT UR17, UR10, 0x1fffffff, URZ, 0xc0, !UPT ;  /* 0x1fffffff0a117892 */ /* 0x000fe4000f8ec0ff */
[----:B------:R-:W-:Y:S02]  /*1250*/  ULEA.HI UR16, UP1, UR10, UR6, URZ, 0x3 ;  /* 0x000000060a107291 */ /* 0x000fe4000f8318ff */
        /* <DEDUP_REMOVED lines=16> */
[----:B------:R-:W-:Y:S02]  /*1360*/  UIMAD.WIDE.U32.X UR8, UR18, UR19, UR10, UP2 ;  /* 0x00000013120872a5 */ /* 0x000fe400090e040a */
[----:B------:R-:W-:Y:S02]  /*1370*/  ULOP3.LUT UR10, UR25, 0x1fffffff, URZ, 0xc0, !UPT ;  /* 0x1fffffff190a7892 */ /* 0x000fe4000f8ec0ff */
[----:B------:R-:W-:Y:S02]  /*1380*/  USHF.L.W.U32.HI UR7, UR25, 0x3, UR8 ;  /* 0x0000000319077899 */ /* 0x000fe40008010e08 */
        /* <DEDUP_REMOVED lines=12> */
.L_x_22:
[----:B------:R-:W-:Y:S02]  /*1450*/  UISETP.GT.U32.AND.EX UP0, UPT, UR24, URZ, UPT, UP0 ;  /* 0x000000ff1800728c */ /* 0x000fe4000bf04100 */
[----:B------:R-:W-:Y:S02]  /*1460*/  USEL UR26, UR14, UR16, UP1 ;  /* 0x000000100e1a7287 */ /* 0x000fe40008800000 */
[----:B------:R-:W-:Y:S01]  /*1470*/  USEL UR18, UR15, UR17, UP1 ;  /* 0x000000110f127287 */ /* 0x000fe20008800000 */
[----:B------:R-:W-:Y:S01]  /*1480*/  UMOV UR14, UR12 ;  /* 0x0000000c000e7c82 */ /* 0x000fe20008000000 */
[----:B------:R-:W-:-:S03]  /*1490*/  UMOV UR24, UR13 ;  /* 0x0000000d00187c82 */ /* 0x000fc60008000000 */
[----:B------:R-:W-:Y:S07]  /*14a0*/  BRA.U UP0, `(.L_x_23) ;  /* 0xfffffffd001c7547 */ /* 0x000fee000b83ffff */
[----:B------:R-:W-:Y:S01]  /*14b0*/  ULOP3.LUT UR7, UR7, 0x1fffffff, URZ, 0xc0, !UPT ;  /* 0x1fffffff07077892 */ /* 0x000fe2000f8ec0ff */
[----:B------:R-:W-:-:S11]  /*14c0*/  UMOV UR6, UR25 ;  /* 0x0000001900067c82 */ /* 0x000fd60008000000 */
.L_x_16:
        /* <DEDUP_REMOVED lines=40> */
.L_x_29:
        /* <DEDUP_REMOVED lines=48> */
.L_x_28:
[----:B------:R-:W-:Y:S05]  /*1a50*/  BSYNC.RECONVERGENT B1 ;  /* 0x0000000000017941 */ /* 0x000fea0003800200 */
.L_x_27:
        /* <DEDUP_REMOVED lines=8> */
.L_x_26:
[----:B------:R-:W-:Y:S05]  /*1ae0*/  BSYNC.RECONVERGENT B0 ;  /* 0x0000000000007941 */ /* 0x000fea0003800200 */
.L_x_25:
[----:B------:R-:W-:Y:S01]  /*1af0*/  UMOV UR27, 0x1 ;  /* 0x00000001001b7882 */ /* 0x000fe20000000000 */
[----:B------:R-:W-:Y:S01]  /*1b00*/  UMOV UR9, URZ ;  /* 0x000000ff00097c82 */ /* 0x000fe20008000000 */
[----:B------:R-:W-:Y:S01]  /*1b10*/  UMOV UR16, UR20 ;  /* 0x0000001400107c82 */ /* 0x000fe20008000000 */
[----:B------:R-:W-:-:S05]  /*1b20*/  UMOV UR26, UR4 ;  /* 0x00000004001a7c82 */ /* 0x000fca0008000000 */
.L_x_31:
        /* <DEDUP_REMOVED lines=51> */
.L_x_30:
        /* <DEDUP_REMOVED lines=8> */
.L_x_24:
        /* <DEDUP_REMOVED lines=40> */
.L_x_37:
[----:B------:R-:W-:Y:S01]  /*2160*/  LOP3.LUT R11, R25, 0x1fffffff, RZ, 0xc0, !PT ;  /* 0x1fffffff190b7812 */ /* 0x000fe200078ec0ff */
[----:B------:R-:W-:Y:S01]  /*2170*/  BSSY.RECONVERGENT B1, `(.L_x_35) ;  /* 0x000002f000017945 */ /* 0x000fe20003800200 */
[----:B------:R-:W-:-:S03]  /*2180*/  LOP3.LUT R12, R8, 0x1, RZ, 0xc0, !PT ;  /* 0x00000001080c7812 */ /* 0x000fc600078ec0ff */
[----:B------:R-:W-:Y:S01]  /*2190*/  IMAD.WIDE.U32 R14, R11, R13, RZ ;  /* 0x0000000d0b0e7225 */ /* 0x000fe200078e00ff */
[----:B------:R-:W-:-:S04]  /*21a0*/  ISETP.NE.U32.AND P2, PT, R12, 0x1, PT ;  /* 0x000000010c00780c */ /* 0x000fc80003f45070 */
[----:B------:R-:W-:Y:S01]  /*21b0*/  ISETP.NE.U32.AND.EX P2, PT, RZ, RZ, PT, P2 ;  /* 0x000000ffff00720c */ /* 0x000fe20003f45120 */
        /* <DEDUP_REMOVED lines=9> */
[----:B------:R-:W-:Y:S02]  /*2250*/  LOP3.LUT R15, R15, 0x1fffffff, RZ, 0xc0, !PT ;  /* 0x1fffffff0f0f7812 */ /* 0x000fe400078ec0ff */
[----:B------:R-:W-:-:S05]  /*2260*/  IADD3 R11, P0, PT, R11, R14, RZ ;  /* 0x0000000e0b0b7210 */ /* 0x000fca0007f1e0ff */
[----:B------:R-:W-:Y:S01]  /*2270*/  IMAD.X R20, R20, 0x1, R15, P0 ;  /* 0x0000000114147824 */ /* 0x000fe200000e060f */
[----:B------:R-:W-:-:S04]  /*2280*/  ISETP.GT.U32.AND P0, PT, R8, 0x1, PT ;  /* 0x000000010800780c */ /* 0x000fc80003f04070 */
[C---:B------:R-:W-:Y:S02]  /*2290*/  LEA.HI R11, P4, R20.reuse, R11, RZ, 0x3 ;  /* 0x0000000b140b7211 */ /* 0x040fe400078918ff */
[----:B------:R-:W-:Y:S02]  /*22a0*/  LOP3.LUT R23, R20, 0x1fffffff, RZ, 0xc0, !PT ;  /* 0x1fffffff14177812 */ /* 0x000fe400078ec0ff */
[C---:B------:R-:W-:Y:S02]  /*22b0*/  ISETP.GT.U32.AND P1, PT, R11.reuse, -0x2, PT ;  /* 0xfffffffe0b00780c */ /* 0x040fe40003f24070 */
[----:B------:R-:W-:Y:S01]  /*22c0*/  IADD3 R12, P3, PT, R11, 0x1, RZ ;  /* 0x000000010b0c7810 */ /* 0x000fe20007f7e0ff */
[----:B------:R-:W-:Y:S01]  /*22d0*/  IMAD.X R23, RZ, RZ, R23, P4 ;  /* 0x000000ffff177224 */ /* 0x000fe200020e0617 */
[----:B------:R-:W-:Y:S11]  /*22e0*/  @P2 BRA `(.L_x_36) ;  /* 0x00000000005c2947 */ /* 0x000ff60003800000 */
        /* <DEDUP_REMOVED lines=8> */
[----:B------:R-:W-:-:S03]  /*2370*/  IMAD.WIDE.U32.X R14, R25, R16, R20, P2 ;  /* 0x00000010190e7225 */ /* 0x000fc600010e0414 */
[C---:B------:R-:W-:Y:S02]  /*2380*/  SHF.L.W.U32.HI R7, R13.reuse, 0x3, R14 ;  /* 0x000000030d077819 */ /* 0x040fe40000010e0e */
[----:B------:R-:W-:Y:S02]  /*2390*/  LOP3.LUT R13, R13, 0x1fffffff, RZ, 0xc0, !PT ;  /* 0x1fffffff0d0d7812 */ /* 0x000fe400078ec0ff */
        /* <DEDUP_REMOVED lines=12> */
.L_x_36:
[----:B------:R-:W-:Y:S05]  /*2460*/  BSYNC.RECONVERGENT B1 ;  /* 0x0000000000017941 */ /* 0x000fea0003800200 */
.L_x_35:
        /* <DEDUP_REMOVED lines=8> */
.L_x_34:
[----:B------:R-:W-:Y:S05]  /*24f0*/  BSYNC.RECONVERGENT B0 ;  /* 0x0000000000007941 */ /* 0x000fea0003800200 */
.L_x_33:
[----:B------:R-:W-:Y:S01]  /*2500*/  UMOV UR29, 0x1 ;  /* 0x00000001001d7882 */ /* 0x000fe20000000000 */
[----:B------:R-:W-:Y:S01]  /*2510*/  UMOV UR11, URZ ;  /* 0x000000ff000b7c82 */ /* 0x000fe20008000000 */
[----:B------:R-:W-:Y:S01]  /*2520*/  UMOV UR18, UR20 ;  /* 0x0000001400127c82 */ /* 0x000fe20008000000 */
[----:B------:R-:W-:-:S05]  /*2530*/  UMOV UR28, UR4 ;  /* 0x00000004001c7c82 */ /* 0x000fca0008000000 */
.L_x_39:
        /* <DEDUP_REMOVED lines=51> */
.L_x_38:
        /* <DEDUP_REMOVED lines=8> */
.L_x_32:
        /* <DEDUP_REMOVED lines=40> */
.L_x_45:
        /* <DEDUP_REMOVED lines=48> */
.L_x_44:
[----:B------:R-:W-:Y:S05]  /*2e70*/  BSYNC.RECONVERGENT B1 ;  /* 0x0000000000017941 */ /* 0x000fea0003800200 */
.L_x_43:
        /* <DEDUP_REMOVED lines=8> */
.L_x_42:
[----:B------:R-:W-:Y:S05]  /*2f00*/  BSYNC.RECONVERGENT B0 ;  /* 0x0000000000007941 */ /* 0x000fea0003800200 */
.L_x_41:
[----:B------:R-:W-:Y:S01]  /*2f10*/  UMOV UR31, 0x1 ;  /* 0x00000001001f7882 */ /* 0x000fe20000000000 */
[----:B------:R-:W-:Y:S01]  /*2f20*/  UMOV UR13, URZ ;  /* 0x000000ff000d7c82 */ /* 0x000fe20008000000 */
[----:B------:R-:W-:Y:S01]  /*2f30*/  UMOV UR24, UR20 ;  /* 0x0000001400187c82 */ /* 0x000fe20008000000 */
[----:B------:R-:W-:-:S05]  /*2f40*/  UMOV UR30, UR4 ;  /* 0x00000004001e7c82 */ /* 0x000fca0008000000 */
.L_x_47:
        /* <DEDUP_REMOVED lines=51> */
.L_x_46:
        /* <DEDUP_REMOVED lines=8> */
.L_x_40:
        /* <DEDUP_REMOVED lines=9> */
[----:B------:R-:W-:Y:S02]  /*3390*/  IMAD.MOV.U32 R40, RZ, RZ, 0x1 ;  /* 0x00000001ff287424 */ /* 0x000fe400078e00ff */
[----:B------:R-:W-:Y:S01]  /*33a0*/  IMAD.MOV.U32 R41, RZ, RZ, RZ ;  /* 0x000000ffff297224 */ /* 0x000fe200078e00ff */
[----:B--2---:R-:W-:Y:S02]  /*33b0*/  R2UR UR15, R13 ;  /* 0x000000000d0f72ca */ /* 0x004fe400000e0000 */
        /* <DEDUP_REMOVED lines=28> */
.L_x_53:
[----:B------:R-:W-:Y:S01]  /*3580*/  LOP3.LUT R16, R24, 0x1fffffff, RZ, 0xc0, !PT ;  /* 0x1fffffff18107812 */ /* 0x000fe200078ec0ff */
[-C--:B------:R-:W-:Y:S01]  /*3590*/  IMAD.WIDE.U32 R12, R15, R15.reuse, RZ ;  /* 0x0000000f0f0c7225 */ /* 0x080fe200078e00ff */
[----:B------:R-:W-:Y:S03]  /*35a0*/  BSSY.RECONVERGENT B1, `(.L_x_51) ;  /* 0x000002e000017945 */ /* 0x000fe60003800200 */
[----:B------:R-:W-:-:S04]  /*35b0*/  IMAD.WIDE.U32 R22, R16, R15, RZ ;  /* 0x0000000f10167225 */ /* 0x000fc800078e00ff */
[----:B------:R-:W-:-:S04]  /*35c0*/  IMAD.WIDE.U32 R22, P0, R15, R16, R22 ;  /* 0x000000100f167225 */ /* 0x000fc80007800016 */
[----:B------:R-:W-:Y:S01]  /*35d0*/  IMAD.X R21, RZ, RZ, RZ, P0 ;  /* 0x000000ffff157224 */ /* 0x000fe200000e06ff */
[----:B------:R-:W-:Y:S01]  /*35e0*/  IADD3 R25, P0, PT, R13, R22, RZ ;  /* 0x000000160d197210 */ /* 0x000fe20007f1e0ff */
[----:B------:R-:W-:Y:S01]  /*35f0*/  IMAD.MOV.U32 R20, RZ, RZ, R23 ;  /* 0x000000ffff147224 */ /* 0x000fe200078e0017 */
[----:B------:R-:W-:-:S03]  /*3600*/  LOP3.LUT R13, R12, 0xfffffffd, RZ, 0xc0, !PT ;  /* 0xfffffffd0c0d7812 */ /* 0x000fc600078ec0ff */
[----:B------:R-:W-:Y:S01]  /*3610*/  IMAD.WIDE.U32.X R20, R16, R16, R20, P0 ;  /* 0x0000001010147225 */ /* 0x000fe200000e0414 */
[----:B------:R-:W-:Y:S02]  /*3620*/  LOP3.LUT R16, R11, 0x1, RZ, 0xc0, !PT ;  /* 0x000000010b107812 */ /* 0x000fe400078ec0ff */
[C---:B------:R-:W-:Y:S02]  /*3630*/  SHF.L.W.U32.HI R12, R25.reuse, 0x3, R20 ;  /* 0x00000003190c7819 */ /* 0x040fe40000010e14 */
[----:B------:R-:W-:Y:S02]  /*3640*/  ISETP.NE.U32.AND P2, PT, R16, 0x1, PT ;  /* 0x000000011000780c */ /* 0x000fe40003f45070 */
[----:B------:R-:W-:Y:S02]  /*3650*/  SHF.L.W.U32.HI R20, R20, 0x3, R21 ;  /* 0x0000000314147819 */ /* 0x000fe40000010e15 */
[----:B------:R-:W-:Y:S02]  /*3660*/  LOP3.LUT R21, R25, 0x1fffffff, RZ, 0xc0, !PT ;  /* 0x1fffffff19157812 */ /* 0x000fe400078ec0ff */
[----:B------:R-:W-:-:S02]  /*3670*/  IADD3 R12, P0, PT, R12, R13, RZ ;  /* 0x0000000d0c0c7210 */ /* 0x000fc40007f1e0ff */
[----:B------:R-:W-:-:S03]  /*3680*/  ISETP.NE.U32.AND.EX P2, PT, RZ, RZ, PT, P2 ;  /* 0x000000ffff00720c */ /* 0x000fc60003f45120 */
        /* <DEDUP_REMOVED lines=31> */
.L_x_52:
[----:B------:R-:W-:Y:S05]  /*3880*/  BSYNC.RECONVERGENT B1 ;  /* 0x0000000000017941 */ /* 0x000fea0003800200 */
.L_x_51:
        /* <DEDUP_REMOVED lines=8> */
.L_x_50:
[----:B------:R-:W-:Y:S05]  /*3910*/  BSYNC.RECONVERGENT B0 ;  /* 0x0000000000007941 */ /* 0x000fea0003800200 */
.L_x_49:
[----:B------:R-:W-:Y:S01]  /*3920*/  UMOV UR33, 0x1 ;  /* 0x0000000100217882 */ /* 0x000fe20000000000 */
[----:B------:R-:W-:Y:S01]  /*3930*/  UMOV UR15, URZ ;  /* 0x000000ff000f7c82 */ /* 0x000fe20008000000 */
[----:B------:R-:W-:Y:S01]  /*3940*/  UMOV UR26, UR20 ;  /* 0x00000014001a7c82 */ /* 0x000fe20008000000 */
[----:B------:R-:W-:-:S05]  /*3950*/  UMOV UR32, UR4 ;  /* 0x0000000400207c82 */ /* 0x000fca0008000000 */
.L_x_55:
        /* <DEDUP_REMOVED lines=51> */
.L_x_54:
        /* <DEDUP_REMOVED lines=8> */
.L_x_48:
        /* <DEDUP_REMOVED lines=40> */
.L_x_61:
        /* <DEDUP_REMOVED lines=8> */
[----:B------:R-:W-:Y:S02]  /*4010*/  LOP3.LUT R14, R16, 0x1, RZ, 0xc0, !PT ;  /* 0x00000001100e7812 */ /* 0x000fe400078ec0ff */
[----:B------:R-:W-:Y:S01]  /*4020*/  LOP3.LUT R13, R12, 0xfffffffd, RZ, 0xc0, !PT ;  /* 0xfffffffd0c0d7812 */ /* 0x000fe200078ec0ff */
[----:B------:R-:W-:Y:S01]  /*4030*/  IMAD.WIDE.U32.X R20, R27, R27, R20, P0 ;  /* 0x0000001b1b147225 */ /* 0x000fe200000e0414 */
[----:B------:R-:W-:Y:S02]  /*4040*/  ISETP.NE.U32.AND P2, PT, R14, 0x1, PT ;  /* 0x000000010e00780c */ /* 0x000fe40003f45070 */
[C---:B------:R-:W-:Y:S02]  /*4050*/  LOP3.LUT R15, R25.reuse, 0x1fffffff, RZ, 0xc0, !PT ;  /* 0x1fffffff190f7812 */ /* 0x040fe400078ec0ff */
[----:B------:R-:W-:-:S02]  /*4060*/  SHF.L.W.U32.HI R12, R25, 0x3, R20 ;  /* 0x00000003190c7819 */ /* 0x000fc40000010e14 */
[----:B------:R-:W-:Y:S02]  /*4070*/  SHF.L.W.U32.HI R20, R20, 0x3, R21 ;  /* 0x0000000314147819 */ /* 0x000fe40000010e15 */
[----:B------:R-:W-:Y:S02]  /*4080*/  IADD3 R12, P0, PT, R12, R13, RZ ;  /* 0x0000000d0c0c7210 */ /* 0x000fe40007f1e0ff */
        /* <DEDUP_REMOVED lines=9> */
[----:B------:R-:W-:Y:S01]  /*4120*/  LOP3.LUT R29, R42, 0x1fffffff, RZ, 0xc0, !PT ;  /* 0x1fffffff2a1d7812 */ /* 0x000fe200078ec0ff */
[----:B------:R-:W-:Y:S01]  /*4130*/  IMAD.WIDE.U32 R14, R11, R18, RZ ;  /* 0x000000120b0e7225 */ /* 0x000fe200078e00ff */
[----:B------:R-:W-:-:S03]  /*4140*/  LOP3.LUT R27, R26, 0x1fffffff, RZ, 0xc0, !PT ;  /* 0x1fffffff1a1b7812 */ /* 0x000fc600078ec0ff */
[----:B------:R-:W-:-:S04]  /*4150*/  IMAD.WIDE.U32 R12, R29, R18, RZ ;  /* 0x000000121d0c7225 */ /* 0x000fc800078e00ff */
[----:B------:R-:W-:-:S04]  /*4160*/  IMAD.WIDE.U32 R12, P2, R27, R11, R12 ;  /* 0x0000000b1b0c7225 */ /* 0x000fc8000784000c */
[----:B------:R-:W-:Y:S01]  /*4170*/  IMAD.X R21, RZ, RZ, RZ, P2 ;  /* 0x000000ffff157224 */ /* 0x000fe200010e06ff */
[----:B------:R-:W-:Y:S01]  /*4180*/  IADD3 R15, P2, PT, R15, R12, RZ ;  /* 0x0000000c0f0f7210 */ /* 0x000fe20007f5e0ff */
[----:B------:R-:W-:-:S03]  /*4190*/  IMAD.MOV.U32 R20, RZ, RZ, R13 ;  /* 0x000000ffff147224 */ /* 0x000fc600078e000d */
[----:B------:R-:W-:Y:S01]  /*41a0*/  LOP3.LUT R13, R15, 0x1fffffff, RZ, 0xc0, !PT ;  /* 0x1fffffff0f0d7812 */ /* 0x000fe200078ec0ff */
[----:B------:R-:W-:-:S03]  /*41b0*/  IMAD.WIDE.U32.X R20, R27, R29, R20, P2 ;  /* 0x0000001d1b147225 */ /* 0x000fc600010e0414 */
        /* <DEDUP_REMOVED lines=13> */
.L_x_60:
[----:B------:R-:W-:Y:S05]  /*4290*/  BSYNC.RECONVERGENT B1 ;  /* 0x0000000000017941 */ /* 0x000fea0003800200 */
.L_x_59:
        /* <DEDUP_REMOVED lines=8> */
.L_x_58:
[----:B------:R-:W-:Y:S05]  /*4320*/  BSYNC.RECONVERGENT B0 ;  /* 0x0000000000007941 */ /* 0x000fea0003800200 */
.L_x_57:
[----:B------:R-:W-:Y:S01]  /*4330*/  UMOV UR35, 0x1 ;  /* 0x0000000100237882 */ /* 0x000fe20000000000 */
[----:B------:R-:W-:Y:S01]  /*4340*/  UMOV UR17, URZ ;  /* 0x000000ff00117c82 */ /* 0x000fe20008000000 */
[----:B------:R-:W-:Y:S01]  /*4350*/  UMOV UR28, UR20 ;  /* 0x00000014001c7c82 */ /* 0x000fe20008000000 */
[----:B------:R-:W-:-:S05]  /*4360*/  UMOV UR34, UR4 ;  /* 0x0000000400227c82 */ /* 0x000fca0008000000 */
.L_x_63:
        /* <DEDUP_REMOVED lines=51> */
.L_x_62:
        /* <DEDUP_REMOVED lines=8> */
.L_x_56:
        /* <DEDUP_REMOVED lines=37> */
[----:B------:R-:W-:-:S07]  /*4970*/  IMAD.U32 R24, RZ, RZ, UR33 ;  /* 0x00000021ff187e24 */ /* 0x000fce000f8e00ff */
.L_x_69:
        /* <DEDUP_REMOVED lines=11> */
[----:B------:R-:W-:Y:S02]  /*4a30*/  LOP3.LUT R16, R17, 0x1, RZ, 0xc0, !PT ;  /* 0x0000000111107812 */ /* 0x000fe400078ec0ff */
[----:B------:R-:W-:Y:S02]  /*4a40*/  SHF.L.W.U32.HI R14, R27, 0x3, R22 ;  /* 0x000000031b0e7819 */ /* 0x000fe40000010e16 */
[----:B------:R-:W-:-:S02]  /*4a50*/  ISETP.NE.U32.AND P2, PT, R16, 0x1, PT ;  /* 0x000000011000780c */ /* 0x000fc40003f45070 */
        /* <DEDUP_REMOVED lines=34> */
.L_x_68:
[----:B------:R-:W-:Y:S05]  /*4c80*/  BSYNC.RECONVERGENT B1 ;  /* 0x0000000000017941 */ /* 0x000fea0003800200 */
.L_x_67:
        /* <DEDUP_REMOVED lines=8> */
.L_x_66:
[----:B------:R-:W-:Y:S05]  /*4d10*/  BSYNC.RECONVERGENT B0 ;  /* 0x0000000000007941 */ /* 0x000fea0003800200 */
.L_x_65:
[----:B------:R-:W-:Y:S01]  /*4d20*/  UMOV UR35, 0x1 ;  /* 0x0000000100237882 */ /* 0x000fe20000000000 */
[----:B------:R-:W-:-:S05]  /*4d30*/  UMOV UR18, URZ ;  /* 0x000000ff00127c82 */ /* 0x000fca0008000000 */
.L_x_71:
        /* <DEDUP_REMOVED lines=51> */
.L_x_70:
[----:B------:R-:W-:Y:S02]  /*5070*/  UISETP.GT.U32.AND.EX UP0, UPT, UR4, URZ, UPT, UP0 ;  /* 0x000000ff0400728c */ /* 0x000fe4000bf04100 */
[----:B------:R-:W-:Y:S02]  /*5080*/  USEL UR36, UR20, UR31, UP1 ;  /* 0x0000001f14247287 */ /* 0x000fe40008800000 */
[----:B------:R-:W-:Y:S01]  /*5090*/  USEL UR33, UR30, UR32, UP1 ;  /* 0x000000201e217287 */ /* 0x000fe20008800000 */
[----:B------:R-:W-:Y:S01]  /*50a0*/  UMOV UR20, UR28 ;  /* 0x0000001c00147c82 */ /* 0x000fe20008000000 */
[----:B------:R-:W-:-:S03]  /*50b0*/  UMOV UR4, UR29 ;  /* 0x0000001d00047c82 */ /* 0x000fc60008000000 */
[----:B------:R-:W-:Y:S07]  /*50c0*/  BRA.U UP0, `(.L_x_71) ;  /* 0xfffffffd001c7547 */ /* 0x000fee000b83ffff */
[----:B------:R-:W-:-:S03]  /*50d0*/  ULOP3.LUT UR19, UR18, 0x1fffffff, URZ, 0xc0, !UPT ;  /* 0x1fffffff12137892 */ /* 0x000fc6000f8ec0ff */
[----:B------:R-:W-:-:S09]  /*50e0*/  UMOV UR18, UR35 ;  /* 0x0000002300127c82 */ /* 0x000fd20008000000 */
.L_x_64:
[----:B------:R-:W0:Y:S01]  /*50f0*/  LDCU UR4, c[0x0][0x388] ;  /* 0x00007100ff0477ac */ /* 0x000e220008000800 */
[----:B------:R-:W-:Y:S01]  /*5100*/  BSSY.RECONVERGENT B0, `(.L_x_72) ;  /* 0x00001d3000007945 */ /* 0x000fe20003800200 */
[----:B------:R-:W-:Y:S02]  /*5110*/  CS2R R14, SRZ ;  /* 0x00000000000e7805 */ /* 0x000fe4000001ff00 */
[----:B------:R-:W-:Y:S01]  /*5120*/  CS2R R16, SRZ ;  /* 0x0000000000107805 */ /* 0x000fe2000001ff00 */
[----:B------:R-:W1:Y:S01]  /*5130*/  LDCU UR20, c[0x0][0x398] ;  /* 0x00007300ff1477ac */ /* 0x000e620008000800 */
[----:B------:R-:W-:Y:S01]  /*5140*/  IMAD.MOV.U32 R18, RZ, RZ, RZ ;  /* 0x000000ffff127224 */ /* 0x000fe200078e00ff */
[----:B------:R-:W-:Y:S01]  /*5150*/  CS2R R26, SRZ ;  /* 0x00000000001a7805 */ /* 0x000fe2000001ff00 */
[----:B------:R-:W-:Y:S01]  /*5160*/  IMAD.MOV.U32 R10, RZ, RZ, RZ ;  /* 0x000000ffff0a7224 */ /* 0x000fe200078e00ff */
[----:B------:R-:W2:Y:S01]  /*5170*/  LDCU UR24, c[0x0][0x388] ;  /* 0x00007100ff1877ac */ /* 0x000ea20008000800 */
[----:B------:R-:W-:-:S02]  /*5180*/  CS2R R28, SRZ ;  /* 0x00000000001c7805 */ /* 0x000fc4000001ff00 */
[----:B------:R-:W-:Y:S02]  /*5190*/  CS2R R30, SRZ ;  /* 0x00000000001e7805 */ /* 0x000fe4000001ff00 */
[----:B------:R-:W-:Y:S02]  /*51a0*/  CS2R R32, SRZ ;  /* 0x0000000000207805 */ /* 0x000fe4000001ff00 */
[----:B------:R-:W-:Y:S02]  /*51b0*/  CS2R R34, SRZ ;  /* 0x0000000000227805 */ /* 0x000fe4000001ff00 */
[----:B0-----:R-:W-:-:S13]  /*51c0*/  ISETP.GE.AND P0, PT, R0, UR4, PT ;  /* 0x0000000400007c0c */ /* 0x001fda000bf06270 */
[----:B-12---:R-:W-:Y:S05]  /*51d0*/  @P0 BRA `(.L_x_73) ;  /* 0x0000001c00140947 */ /* 0x006fea0003800000 */
[----:B------:R-:W-:Y:S01]  /*51e0*/  IMAD.U32 R36, RZ, RZ, UR5 ;  /* 0x00000005ff247e24 */ /* 0x000fe2000f8e00ff */
[----:B------:R-:W-:-:S04]  /*51f0*/  CS2R R14, SRZ ;  /* 0x00000000000e7805 */ /* 0x000fc8000001ff00 */
[----:B------:R-:W-:-:S07]  /*5200*/  LOP3.LUT R36, R36, 0x1fffffff, RZ, 0xc0, !PT ;  /* 0x1fffffff24247812 */ /* 0x000fce00078ec0ff */
.L_x_81:
[----:B------:R-:W0:Y:S02]  /*5210*/  LDC.64 R20, c[0x0][0x380] ;  /* 0x0000e000ff147b82 */ /* 0x000e240000000a00 */
[----:B0-----:R-:W-:-:S06]  /*5220*/  IMAD.WIDE R20, R0, 0x8, R20 ;  /* 0x0000000800147825 */ /* 0x001fcc00078e0214 */
[----:B------:R-:W2:Y:S01]  /*5230*/  LDG.E.64.CONSTANT R20, desc[UR22][R20.64] ;  /* 0x0000001614147981 */ /* 0x000ea2000c1e9b00 */
[----:B------:R-:W-:Y:S01]  /*5240*/  LOP3.LUT R19, R19, 0x1fffffff, RZ, 0xc0, !PT ;  /* 0x1fffffff13137812 */ /* 0x000fe200078ec0ff */
[----:B------:R-:W-:Y:S02]  /*5250*/  UISETP.GE.U32.AND UP0, UPT, UR20, 0x2, UPT ;  /* 0x000000021400788c */ /* 0x000fe4000bf06070 */
[----:B------:R-:W-:Y:S02]  /*5260*/  UISETP.GE.U32.AND UP1, UPT, UR20, 0x3, UPT ;  /* 0x000000031400788c */ /* 0x000fe4000bf26070 */
[----:B------:R-:W-:Y:S02]  /*5270*/  UISETP.GE.U32.AND UP2, UPT, UR20, 0x4, UPT ;  /* 0x000000041400788c */ /* 0x000fe4000bf46070 */
[----:B------:R-:W-:Y:S02]  /*5280*/  UISETP.GE.U32.AND UP3, UPT, UR20, 0x5, UPT ;  /* 0x000000051400788c */ /* 0x000fe4000bf66070 */
[----:B------:R-:W-:-:S02]  /*5290*/  UISETP.GE.U32.AND UP4, UPT, UR20, 0x6, UPT ;  /* 0x000000061400788c */ /* 0x000fc4000bf86070 */
[----:B------:R-:W-:Y:S02]  /*52a0*/  UISETP.GE.U32.AND UP5, UPT, UR20, 0x7, UPT ;  /* 0x000000071400788c */ /* 0x000fe4000bfa6070 */
[----:B------:R-:W-:Y:S01]  /*52b0*/  UISETP.GE.U32.AND UP6, UPT, UR20, 0x8, UPT ;  /* 0x000000081400788c */ /* 0x000fe2000bfc6070 */
[----:B--2---:R-:W-:-:S04]  /*52c0*/  IMAD.WIDE.U32 R24, R21, 0x9, RZ ;  /* 0x0000000915187825 */ /* 0x004fc800078e00ff */
[----:B------:R-:W-:-:S04]  /*52d0*/  IMAD.WIDE.U32 R22, R20, 0x9, RZ ;  /* 0x0000000914167825 */ /* 0x000fc800078e00ff */
[----:B------:R-:W-:-:S04]  /*52e0*/  IMAD.WIDE.U32 R24, P0, RZ, R20, R24 ;  /* 0x00000014ff187225 */ /* 0x000fc80007800018 */
[----:B------:R-:W-:Y:S01]  /*52f0*/  IMAD.MOV.U32 R22, RZ, RZ, R25 ;  /* 0x000000ffff167224 */ /* 0x000fe200078e0019 */
[----:B------:R-:W-:Y:S01]  /*5300*/  IADD3 RZ, P1, PT, R23, R24, RZ ;  /* 0x0000001817ff7210 */ /* 0x000fe20007f3e0ff */
[----:B------:R-:W-:-:S04]  /*5310*/  IMAD.X R23, RZ, RZ, RZ, P0 ;  /* 0x000000ffff177224 */ /* 0x000fc800000e06ff */
[----:B------:R-:W-:-:S03]  /*5320*/  IMAD.WIDE.U32.X R22, RZ, R21, R22, P1 ;  /* 0x00000015ff167225 */ /* 0x000fc600008e0416 */
[----:B------:R-:W-:-:S05]  /*5330*/  IADD3 R25, P0, PT, R20, -R22, RZ ;  /* 0x8000001614197210 */ /* 0x000fca0007f1e0ff */
[----:B------:R-:W-:-:S05]  /*5340*/  IMAD.X R24, R21, 0x1, ~R23, P0 ;  /* 0x0000000115187824 */ /* 0x000fca00000e0e17 */
[--C-:B------:R-:W-:Y:S02]  /*5350*/  SHF.R.U64 R25, R25, 0x1, R24.reuse ;  /* 0x0000000119197819 */ /* 0x100fe40000001218 */
[----:B------:R-:W-:Y:S02]  /*5360*/  SHF.R.U32.HI R37, RZ, 0x1, R24 ;  /* 0x00000001ff257819 */ /* 0x000fe40000011618 */
[----:B------:R-:W-:-:S05]  /*5370*/  IADD3 RZ, P0, PT, R25, R22, RZ ;  /* 0x0000001619ff7210 */ /* 0x000fca0007f1e0ff */
[----:B------:R-:W-:Y:S01]  /*5380*/  IMAD.X R37, R37, 0x1, R23, P0 ;  /* 0x0000000125257824 */ /* 0x000fe200000e0617 */
[----:B------:R-:W-:-:S04]  /*5390*/  ISETP.GT.U32.AND P0, PT, R20, -0x2, PT ;  /* 0xfffffffe1400780c */ /* 0x000fc80003f04070 */
[----:B------:R-:W-:Y:S02]  /*53a0*/  LEA.HI R37, P1, R37, R20, RZ, 0x4 ;  /* 0x0000001425257211 */ /* 0x000fe400078320ff */
[----:B------:R-:W-:-:S03]  /*53b0*/  ISETP.GT.U32.AND.EX P0, PT, R21, 0x1fffffff, PT, P0 ;  /* 0x1fffffff1500780c */ /* 0x000fc60003f04100 */
[----:B------:R-:W-:Y:S01]  /*53c0*/  IMAD.X R39, RZ, RZ, R21, P1 ;  /* 0x000000ffff277224 */ /* 0x000fe200008e0615 */
[----:B------:R-:W-:-:S04]  /*53d0*/  SEL R37, R37, R20, P0 ;  /* 0x0000001425257207 */ /* 0x000fc80000000000 */
[----:B------:R-:W-:Y:S01]  /*53e0*/  SEL R39, R39, R21, P0 ;  /* 0x0000001527277207 */ /* 0x000fe20000000000 */
[----:B------:R-:W-:-:S03]  /*53f0*/  IMAD.WIDE.U32 R22, R19, R37, RZ ;  /* 0x0000002513167225 */ /* 0x000fc600078e00ff */
[----:B------:R-:W-:Y:S01]  /*5400*/  LOP3.LUT R39, R39, 0x1fffffff, RZ, 0xc0, !PT ;  /* 0x1fffffff27277812 */ /* 0x000fe200078ec0ff */
[----:B------:R-:W-:-:S04]  /*5410*/  IMAD.WIDE.U32 R24, R38, R37, RZ ;  /* 0x0000002526187225 */ /* 0x000fc800078e00ff */
[----:B------:R-:W-:-:S04]  /*5420*/  IMAD.WIDE.U32 R22, P0, R38, R39, R22 ;  /* 0x0000002726167225 */ /* 0x000fc80007800016 */
[----:B------:R-:W-:Y:S01]  /*5430*/  IMAD.X R21, RZ, RZ, RZ, P0 ;  /* 0x000000ffff157224 */ /* 0x000fe200000e06ff */
[----:B------:R-:W-:Y:S01]  /*5440*/  IADD3 R25, P0, PT, R25, R22, RZ ;  /* 0x0000001619197210 */ /* 0x000fe20007f1e0ff */
[----:B------:R-:W-:-:S04]  /*5450*/  IMAD.MOV.U32 R20, RZ, RZ, R23 ;  /* 0x000000ffff147224 */ /* 0x000fc800078e0017 */
[----:B------:R-:W-:-:S03]  /*5460*/  IMAD.WIDE.U32.X R20, R19, R39, R20, P0 ;  /* 0x0000002713147225 */ /* 0x000fc600000e0414 */
[----:B------:R-:W-:Y:S02]  /*5470*/  SHF.L.W.U32.HI R23, R25, 0x3, R20 ;  /* 0x0000000319177819 */ /* 0x000fe40000010e14 */
[----:B------:R-:W-:Y:S02]  /*5480*/  SHF.L.W.U32.HI R20, R20, 0x3, R21 ;  /* 0x0000000314147819 */ /* 0x000fe40000010e15 */
[----:B------:R-:W-:Y:S02]  /*5490*/  IADD3 R23, P0, PT, R23, R24, RZ ;  /* 0x0000001817177210 */ /* 0x000fe40007f1e0ff */
[----:B------:R-:W-:-:S05]  /*54a0*/  LOP3.LUT R25, R25, 0x1fffffff, RZ, 0xc0, !PT ;  /* 0x1fffffff19197812 */ /* 0x000fca00078ec0ff */
[----:B------:R-:W-:Y:S02]  /*54b0*/  IMAD.X R22, R20, 0x1, R25, P0 ;  /* 0x0000000114167824 */ /* 0x000fe400000e0619 */
[----:B------:R-:W-:-:S03]  /*54c0*/  IMAD.WIDE.U32 R24, R38, UR21, RZ ;  /* 0x0000001526187c25 */ /* 0x000fc6000f8e00ff */
[C---:B------:R-:W-:Y:S02]  /*54d0*/  LEA.HI R20, P0, R22.reuse, R23, RZ, 0x3 ;  /* 0x0000001716147211 */ /* 0x040fe400078118ff */
[----:B------:R-:W-:Y:S02]  /*54e0*/  LOP3.LUT R22, R22, 0x1fffffff, RZ, 0xc0, !PT ;  /* 0x1fffffff16167812 */ /* 0x000fe400078ec0ff */
[----:B------:R-:W-:-:S03]  /*54f0*/  IADD3 R23, P1, PT, R20, 0x1, RZ ;  /* 0x0000000114177810 */ /* 0x000fc60007f3e0ff */
[----:B------:R-:W-:Y:S01]  /*5500*/  IMAD.X R22, RZ, RZ, R22, P0 ;  /* 0x000000ffff167224 */ /* 0x000fe200000e0616 */
[----:B------:R-:W-:-:S04]  /*5510*/  ISETP.GT.U32.AND P0, PT, R20, -0x2, PT ;  /* 0xfffffffe1400780c */ /* 0x000fc80003f04070 */
[----:B------:R-:W-:-:S04]  /*5520*/  ISETP.GT.U32.AND.EX P0, PT, R22, 0x1fffffff, PT, P0 ;  /* 0x1fffffff1600780c */ /* 0x000fc80003f04100 */
[----:B------:R-:W-:Y:S01]  /*5530*/  SEL R23, R23, R20, P0 ;  /* 0x0000001417177207 */ /* 0x000fe20000000000 */
[----:B------:R-:W-:-:S03]  /*5540*/  IMAD.WIDE.U32 R20, R36, R38, RZ ;  /* 0x0000002624147225 */ /* 0x000fc600078e00ff */
[----:B------:R-:W-:Y:S02]  /*5550*/  IADD3 R34, P2, PT, R34, R23, RZ ;  /* 0x0000001722227210 */ /* 0x000fe40007f5e0ff */
[----:B------:R-:W-:Y:S01]  /*5560*/  IADD3.X R23, PT, PT, R22, -0x20000000, RZ, P1, !PT ;  /* 0xe000000016177810 */ /* 0x000fe20000ffe4ff */
[----:B------:R-:W-:-:S03]  /*5570*/  IMAD.WIDE.U32 R20, P3, R19, UR21, R20 ;  /* 0x0000001513147c25 */ /* 0x000fc6000f860014 */
[----:B------:R-:W-:Y:S01]  /*5580*/  SEL R38, R23, R22, P0 ;  /* 0x0000001617267207 */ /* 0x000fe20000000000 */
[----:B------:R-:W-:Y:S01]  /*5590*/  IMAD.X R23, RZ, RZ, RZ, P3 ;  /* 0x000000ffff177224 */ /* 0x000fe200018e06ff */
[----:B------:R-:W-:Y:S01]  /*55a0*/  IADD3 R25, P0, PT, R25, R20, RZ ;  /* 0x0000001419197210 */ /* 0x000fe20007f1e0ff */
[----:B------:R-:W-:Y:S01]  /*55b0*/  IMAD.MOV.U32 R22, RZ, RZ, R21 ;  /* 0x000000ffff167224 */ /* 0x000fe200078e0015 */
[C---:B------:R-:W-:Y:S01]  /*55c0*/  IADD3 R21, P1, PT, R34.reuse, 0x1, RZ ;  /* 0x0000000122157810 */ /* 0x040fe20007f3e0ff */
[----:B------:R-:W-:Y:S02]  /*55d0*/  IMAD.X R20, R35, 0x1, R38, P2 ;  /* 0x0000000123147824 */ /* 0x000fe400010e0626 */
[----:B------:R-:W-:Y:S01]  /*55e0*/  IMAD.WIDE.U32.X R22, R19, R36, R22, P0 ;  /* 0x0000002413167225 */ /* 0x000fe200000e0416 */
[----:B------:R-:W-:Y:S02]  /*55f0*/  ISETP.GT.U32.AND P0, PT, R34, -0x2, PT ;  /* 0xfffffffe2200780c */ /* 0x000fe40003f04070 */
[----:B------:R-:W-:-:S02]  /*5600*/  IADD3.X R35, PT, PT, R20, -0x20000000, RZ, P1, !PT ;  /* 0xe000000014237810 */ /* 0x000fc40000ffe4ff */
[----:B------:R-:W-:Y:S02]  /*5610*/  SHF.L.W.U32.HI R19, R25, 0x3, R22 ;  /* 0x0000000319137819 */ /* 0x000fe40000010e16 */
[----:B------:R-:W-:Y:S02]  /*5620*/  SHF.L.W.U32.HI R22, R22, 0x3, R23 ;  /* 0x0000000316167819 */ /* 0x000fe40000010e17 */
[----:B------:R-:W-:Y:S02]  /*5630*/  IADD3 R19, P3, PT, R19, R24, RZ ;  /* 0x0000001813137210 */ /* 0x000fe40007f7e0ff */
[----:B------:R-:W-:Y:S02]  /*5640*/  LOP3.LUT R25, R25, 0x1fffffff, RZ, 0xc0, !PT ;  /* 0x1fffffff19197812 */ /* 0x000fe400078ec0ff */
[----:B------:R-:W-:-:S03]  /*5650*/  ISETP.GT.U32.AND.EX P0, PT, R20, 0x1fffffff, PT, P0 ;  /* 0x1fffffff1400780c */ /* 0x000fc60003f04100 */
[----:B------:R-:W-:Y:S01]  /*5660*/  IMAD.X R22, R22, 0x1, R25, P3 ;  /* 0x0000000116167824 */ /* 0x000fe200018e0619 */
[----:B------:R-:W-:Y:S02]  /*5670*/  SEL R34, R21, R34, P0 ;  /* 0x0000002215227207 */ /* 0x000fe40000000000 */
[----:B------:R-:W-:Y:S02]  /*5680*/  SEL R35, R35, R20, P0 ;  /* 0x0000001423237207 */ /* 0x000fe40000000000 */
[C---:B------:R-:W-:Y:S02]  /*5690*/  LEA.HI R38, P2, R22.reuse, R19, RZ, 0x3 ;  /* 0x0000001316267211 */ /* 0x040fe400078518ff */
[----:B------:R-:W-:Y:S01]  /*56a0*/  LOP3.LUT R19, R22, 0x1fffffff, RZ, 0xc0, !PT ;  /* 0x1fffffff16137812 */ /* 0x000fe200078ec0ff */
[----:B------:R-:W-:Y:S10]  /*56b0*/  BRA.U !UP0, `(.L_x_74) ;  /* 0x0000000108cc7547 */ /* 0x000ff4000b800000 */
[----:B------:R-:W-:Y:S01]  /*56c0*/  LOP3.LUT R44, R3, 0x1fffffff, RZ, 0xc0, !PT ;  /* 0x1fffffff032c7812 */ /* 0x000fe200078ec0ff */
[----:B------:R-:W-:-:S04]  /*56d0*/  IMAD.WIDE.U32 R24, R2, R37, RZ ;  /* 0x0000002502187225 */ /* 0x000fc800078e00ff */
        /* <DEDUP_REMOVED lines=10> */
[----:B------:R-:W-:-:S05]  /*5780*/  IMAD.X R24, R20, 0x1, R3, P0 ;  /* 0x0000000114187824 */ /* 0x000fca00000e0603 */
[----:B------:R-:W-:Y:S01]  /*5790*/  LEA.HI R20, P0, R24, R23, RZ, 0x3 ;  /* 0x0000001718147211 */ /* 0x000fe200078118ff */
[----:B------:R-:W-:Y:S01]  /*57a0*/  IMAD.WIDE.U32 R22, R2, UR6, RZ ;  /* 0x0000000602167c25 */ /* 0x000fe2000f8e00ff */
[----:B------:R-:W-:Y:S02]  /*57b0*/  LOP3.LUT R24, R24, 0x1fffffff, RZ, 0xc0, !PT ;  /* 0x1fffffff18187812 */ /* 0x000fe400078ec0ff */
[----:B------:R-:W-:-:S03]  /*57c0*/  IADD3 R3, P3, PT, R20, 0x1, RZ ;  /* 0x0000000114037810 */ /* 0x000fc60007f7e0ff */
[----:B------:R-:W-:Y:S01]  /*57d0*/  IMAD.X R24, RZ, RZ, R24, P0 ;  /* 0x000000ffff187224 */ /* 0x000fe200000e0618 */
[----:B------:R-:W-:-:S04]  /*57e0*/  ISETP.GT.U32.AND P0, PT, R20, -0x2, PT ;  /* 0xfffffffe1400780c */ /* 0x000fc80003f04070 */
[----:B------:R-:W-:-:S04]  /*57f0*/  ISETP.GT.U32.AND.EX P0, PT, R24, 0x1fffffff, PT, P0 ;  /* 0x1fffffff1800780c */ /* 0x000fc80003f04100 */
[----:B------:R-:W-:Y:S01]  /*5800*/  SEL R3, R3, R20, P0 ;  /* 0x0000001403037207 */ /* 0x000fe20000000000 */
[----:B------:R-:W-:-:S03]  /*5810*/  IMAD.WIDE.U32 R20, R2, UR7, RZ ;  /* 0x0000000702147c25 */ /* 0x000fc6000f8e00ff */
[----:B------:R-:W-:Y:S02]  /*5820*/  IADD3 R32, P1, PT, R3, R32, RZ ;  /* 0x0000002003207210 */ /* 0x000fe40007f3e0ff */
[----:B------:R-:W-:Y:S01]  /*5830*/  IADD3.X R3, PT, PT, R24, -0x20000000, RZ, P3, !PT ;  /* 0xe000000018037810 */ /* 0x000fe20001ffe4ff */
[----:B------:R-:W-:-:S03]  /*5840*/  IMAD.WIDE.U32 R20, P4, R44, UR6, R20 ;  /* 0x000000062c147c25 */ /* 0x000fc6000f880014 */
[----:B------:R-:W-:Y:S01]  /*5850*/  SEL R24, R3, R24, P0 ;  /* 0x0000001803187207 */ /* 0x000fe20000000000 */
[----:B------:R-:W-:Y:S01]  /*5860*/  IMAD.X R3, RZ, RZ, RZ, P4 ;  /* 0x000000ffff037224 */ /* 0x000fe200020e06ff */
[----:B------:R-:W-:Y:S01]  /*5870*/  IADD3 R23, P0, PT, R23, R20, RZ ;  /* 0x0000001417177210 */ /* 0x000fe20007f1e0ff */
[----:B------:R-:W-:Y:S02]  /*5880*/  IMAD.MOV.U32 R2, RZ, RZ, R21 ;  /* 0x000000ffff027224 */ /* 0x000fe400078e0015 */
[----:B------:R-:W-:Y:S02]  /*5890*/  IMAD.X R24, R24, 0x1, R33, P1 ;  /* 0x0000000118187824 */ /* 0x000fe400008e0621 */
[----:B------:R-:W-:-:S03]  /*58a0*/  IMAD.WIDE.U32.X R2, R44, UR7, R2, P0 ;  /* 0x000000072c027c25 */ /* 0x000fc600080e0402 */
[----:B------:R-:W-:Y:S02]  /*58b0*/  SHF.L.W.U32.HI R21, R23, 0x3, R2 ;  /* 0x0000000317157819 */ /* 0x000fe40000010e02 */
[----:B------:R-:W-:Y:S02]  /*58c0*/  SHF.L.W.U32.HI R2, R2, 0x3, R3 ;  /* 0x0000000302027819 */ /* 0x000fe40000010e03 */
[----:B------:R-:W-:Y:S02]  /*58d0*/  IADD3 R21, P0, PT, R21, R22, RZ ;  /* 0x0000001615157210 */ /* 0x000fe40007f1e0ff */
[----:B------:R-:W-:-:S05]  /*58e0*/  LOP3.LUT R23, R23, 0x1fffffff, RZ, 0xc0, !PT ;  /* 0x1fffffff17177812 */ /* 0x000fca00078ec0ff */
[----:B------:R-:W-:Y:S01]  /*58f0*/  IMAD.X R2, R2, 0x1, R23, P0 ;  /* 0x0000000102027824 */ /* 0x000fe200000e0617 */
[----:B------:R-:W-:-:S04]  /*5900*/  IADD3 R23, P3, PT, R32, 0x1, RZ ;  /* 0x0000000120177810 */ /* 0x000fc80007f7e0ff */
[C---:B------:R-:W-:Y:S02]  /*5910*/  LEA.HI R21, P0, R2.reuse, R21, RZ, 0x3 ;  /* 0x0000001502157211 */ /* 0x040fe400078118ff */
[----:B------:R-:W-:Y:S02]  /*5920*/  LOP3.LUT R20, R2, 0x1fffffff, RZ, 0xc0, !PT ;  /* 0x1fffffff02147812 */ /* 0x000fe400078ec0ff */
[C---:B------:R-:W-:Y:S02]  /*5930*/  ISETP.GT.U32.AND P1, PT, R21.reuse, -0x2, PT ;  /* 0xfffffffe1500780c */ /* 0x040fe40003f24070 */
[----:B------:R-:W-:Y:S01]  /*5940*/  IADD3 R2, P4, PT, R21, 0x1, RZ ;  /* 0x0000000115027810 */ /* 0x000fe20007f9e0ff */
[----:B------:R-:W-:Y:S01]  /*5950*/  IMAD.X R20, RZ, RZ, R20, P0 ;  /* 0x000000ffff147224 */ /* 0x000fe200000e0614 */
[----:B------:R-:W-:Y:S02]  /*5960*/  ISETP.GT.U32.AND P0, PT, R32, -0x2, PT ;  /* 0xfffffffe2000780c */ /* 0x000fe40003f04070 */
[----:B------:R-:W-:-:S02]  /*5970*/  IADD3.X R33, PT, PT, R24, -0x20000000, RZ, P3, !PT ;  /* 0xe000000018217810 */ /* 0x000fc40001ffe4ff */
[----:B------:R-:W-:Y:S02]  /*5980*/  ISETP.GT.U32.AND.EX P0, PT, R24, 0x1fffffff, PT, P0 ;  /* 0x1fffffff1800780c */ /* 0x000fe40003f04100 */
[C---:B------:R-:W-:Y:S02]  /*5990*/  ISETP.GT.U32.AND.EX P1, PT, R20.reuse, 0x1fffffff, PT, P1 ;  /* 0x1fffffff1400780c */ /* 0x040fe40003f24110 */
[----:B------:R-:W-:Y:S02]  /*59a0*/  IADD3.X R3, PT, PT, R20, -0x20000000, RZ, P4, !PT ;  /* 0xe000000014037810 */ /* 0x000fe400027fe4ff */
[----:B------:R-:W-:Y:S02]  /*59b0*/  SEL R32, R23, R32, P0 ;  /* 0x0000002017207207 */ /* 0x000fe40000000000 */
[----:B------:R-:W-:Y:S02]  /*59c0*/  SEL R2, R2, R21, P1 ;  /* 0x0000001502027207 */ /* 0x000fe40000800000 */
[----:B------:R-:W-:-:S02]  /*59d0*/  SEL R3, R3, R20, P1 ;  /* 0x0000001403037207 */ /* 0x000fc40000800000 */
[----:B------:R-:W-:-:S07]  /*59e0*/  SEL R33, R33, R24, P0 ;  /* 0x0000001821217207 */ /* 0x000fce0000000000 */
.L_x_74:
[----:B------:R-:W-:Y:S05]  /*59f0*/  BRA.U !UP1, `(.L_x_75) ;  /* 0x0000000109cc7547 */ /* 0x000fea000b800000 */
        /* <DEDUP_REMOVED lines=51> */
.L_x_75:
        /* <DEDUP_REMOVED lines=52> */
.L_x_76:
        /* <DEDUP_REMOVED lines=52> */
.L_x_77:
        /* <DEDUP_REMOVED lines=21> */
[----:B------:R-:W-:Y:S01]  /*6500*/  SEL R23, R23, R20, P0 ;  /* 0x0000001417177207 */ /* 0x000fe20000000000 */
[----:B------:R-:W-:Y:S01]  /*6510*/  IMAD.WIDE.U32 R20, R40, UR15, RZ ;  /* 0x0000000f28147c25 */ /* 0x000fe2000f8e00ff */
[----:B------:R-:W-:Y:S02]  /*6520*/  SEL R25, R22, R25, P0 ;  /* 0x0000001916197207 */ /* 0x000fe40000000000 */
[----:B------:R-:W-:Y:S01]  /*6530*/  IADD3 R18, P1, PT, R23, R18, RZ ;  /* 0x0000001217127210 */ /* 0x000fe20007f3e0ff */
[----:B------:R-:W-:-:S04]  /*6540*/  IMAD.WIDE.U32 R40, R40, UR14, RZ ;  /* 0x0000000e28287c25 */ /* 0x000fc8000f8e00ff */
[----:B------:R-:W-:-:S04]  /*6550*/  IMAD.WIDE.U32 R20, P4, R44, UR14, R20 ;  /* 0x0000000e2c147c25 */ /* 0x000fc8000f880014 */
        /* <DEDUP_REMOVED lines=8> */
[----:B------:R-:W-:Y:S02]  /*65e0*/  LOP3.LUT R41, R41, 0x1fffffff, RZ, 0xc0, !PT ;  /* 0x1fffffff29297812 */ /* 0x000fe400078ec0ff */
[----:B------:R-:W-:-:S03]  /*65f0*/  IADD3 R23, P3, PT, R18, 0x1, RZ ;  /* 0x0000000112177810 */ /* 0x000fc60007f7e0ff */
[----:B------:R-:W-:Y:S01]  /*6600*/  IMAD.X R22, R22, 0x1, R41, P0 ;  /* 0x0000000116167824 */ /* 0x000fe200000e0629 */
[----:B------:R-:W-:-:S04]  /*6610*/  IADD3.X R10, PT, PT, R25, -0x20000000, RZ, P3, !PT ;  /* 0xe0000000190a7810 */ /* 0x000fc80001ffe4ff */
[C---:B------:R-:W-:Y:S02]  /*6620*/  LEA.HI R21, P0, R22.reuse, R21, RZ, 0x3 ;  /* 0x0000001516157211 */ /* 0x040fe400078118ff */
[----:B------:R-:W-:Y:S02]  /*6630*/  LOP3.LUT R20, R22, 0x1fffffff, RZ, 0xc0, !PT ;  /* 0x1fffffff16147812 */ /* 0x000fe400078ec0ff */
[C---:B------:R-:W-:Y:S02]  /*6640*/  ISETP.GT.U32.AND P1, PT, R21.reuse, -0x2, PT ;  /* 0xfffffffe1500780c */ /* 0x040fe40003f24070 */
[----:B------:R-:W-:Y:S01]  /*6650*/  IADD3 R40, P4, PT, R21, 0x1, RZ ;  /* 0x0000000115287810 */ /* 0x000fe20007f9e0ff */
[----:B------:R-:W-:Y:S01]  /*6660*/  IMAD.X R20, RZ, RZ, R20, P0 ;  /* 0x000000ffff147224 */ /* 0x000fe200000e0614 */
[----:B------:R-:W-:-:S04]  /*6670*/  ISETP.GT.U32.AND P0, PT, R18, -0x2, PT ;  /* 0xfffffffe1200780c */ /* 0x000fc80003f04070 */
[----:B------:R-:W-:Y:S02]  /*6680*/  ISETP.GT.U32.AND.EX P0, PT, R25, 0x1fffffff, PT, P0 ;  /* 0x1fffffff1900780c */ /* 0x000fe40003f04100 */
[C---:B------:R-:W-:Y:S02]  /*6690*/  ISETP.GT.U32.AND.EX P1, PT, R20.reuse, 0x1fffffff, PT, P1 ;  /* 0x1fffffff1400780c */ /* 0x040fe40003f24110 */
[----:B------:R-:W-:Y:S02]  /*66a0*/  IADD3.X R41, PT, PT, R20, -0x20000000, RZ, P4, !PT ;  /* 0xe000000014297810 */ /* 0x000fe400027fe4ff */
[----:B------:R-:W-:Y:S02]  /*66b0*/  SEL R18, R23, R18, P0 ;  /* 0x0000001217127207 */ /* 0x000fe40000000000 */
[----:B------:R-:W-:Y:S02]  /*66c0*/  SEL R40, R40, R21, P1 ;  /* 0x0000001528287207 */ /* 0x000fe40000800000 */
[----:B------:R-:W-:-:S02]  /*66d0*/  SEL R41, R41, R20, P1 ;  /* 0x0000001429297207 */ /* 0x000fc40000800000 */
[----:B------:R-:W-:-:S07]  /*66e0*/  SEL R10, R10, R25, P0 ;  /* 0x000000190a0a7207 */ /* 0x000fce0000000000 */
.L_x_78:
        /* <DEDUP_REMOVED lines=30> */
[----:B------:R-:W-:Y:S01]  /*68d0*/  IMAD.X R44, R44, 0x1, R17, P1 ;  /* 0x000000012c2c7824 */ /* 0x000fe200008e0611 */
[----:B------:R-:W-:Y:S01]  /*68e0*/  IADD3 R17, P3, PT, R16, 0x1, RZ ;  /* 0x0000000110117810 */ /* 0x000fe20007f7e0ff */
[----:B------:R-:W-:-:S03]  /*68f0*/  IMAD.WIDE.U32.X R22, R42, UR17, R22, P0 ;  /* 0x000000112a167c25 */ /* 0x000fc600080e0416 */
[----:B------:R-:W-:Y:S02]  /*6900*/  SHF.L.W.U32.HI R21, R11, 0x3, R22 ;  /* 0x000000030b157819 */ /* 0x000fe40000010e16 */
[----:B------:R-:W-:Y:S02]  /*6910*/  SHF.L.W.U32.HI R22, R22, 0x3, R23 ;  /* 0x0000000316167819 */ /* 0x000fe40000010e17 */
[----:B------:R-:W-:Y:S02]  /*6920*/  IADD3 R20, P0, PT, R21, R24, RZ ;  /* 0x0000001815147210 */ /* 0x000fe40007f1e0ff */
[----:B------:R-:W-:-:S05]  /*6930*/  LOP3.LUT R21, R11, 0x1fffffff, RZ, 0xc0, !PT ;  /* 0x1fffffff0b157812 */ /* 0x000fca00078ec0ff */
[----:B------:R-:W-:-:S05]  /*6940*/  IMAD.X R21, R22, 0x1, R21, P0 ;  /* 0x0000000116157824 */ /* 0x000fca00000e0615 */
[C---:B------:R-:W-:Y:S02]  /*6950*/  LEA.HI R20, P0, R21.reuse, R20, RZ, 0x3 ;  /* 0x0000001415147211 */ /* 0x040fe400078118ff */
[----:B------:R-:W-:Y:S02]  /*6960*/  LOP3.LUT R21, R21, 0x1fffffff, RZ, 0xc0, !PT ;  /* 0x1fffffff15157812 */ /* 0x000fe400078ec0ff */
[C---:B------:R-:W-:Y:S02]  /*6970*/  ISETP.GT.U32.AND P1, PT, R20.reuse, -0x2, PT ;  /* 0xfffffffe1400780c */ /* 0x040fe40003f24070 */
[----:B------:R-:W-:Y:S01]  /*6980*/  IADD3 R11, P4, PT, R20, 0x1, RZ ;  /* 0x00000001140b7810 */ /* 0x000fe20007f9e0ff */
[----:B------:R-:W-:Y:S01]  /*6990*/  IMAD.X R21, RZ, RZ, R21, P0 ;  /* 0x000000ffff157224 */ /* 0x000fe200000e0615 */
[----:B------:R-:W-:-:S04]  /*69a0*/  ISETP.GT.U32.AND P0, PT, R16, -0x2, PT ;  /* 0xfffffffe1000780c */ /* 0x000fc80003f04070 */
[C---:B------:R-:W-:Y:S02]  /*69b0*/  ISETP.GT.U32.AND.EX P0, PT, R44.reuse, 0x1fffffff, PT, P0 ;  /* 0x1fffffff2c00780c */ /* 0x040fe40003f04100 */
[----:B------:R-:W-:Y:S02]  /*69c0*/  ISETP.GT.U32.AND.EX P1, PT, R21, 0x1fffffff, PT, P1 ;  /* 0x1fffffff1500780c */ /* 0x000fe40003f24110 */
[----:B------:R-:W-:Y:S02]  /*69d0*/  SEL R16, R17, R16, P0 ;  /* 0x0000001011107207 */ /* 0x000fe40000000000 */
[----:B------:R-:W-:Y:S02]  /*69e0*/  IADD3.X R42, PT, PT, R21, -0x20000000, RZ, P4, !PT ;  /* 0xe0000000152a7810 */ /* 0x000fe400027fe4ff */
[----:B------:R-:W-:Y:S02]  /*69f0*/  IADD3.X R17, PT, PT, R44, -0x20000000, RZ, P3, !PT ;  /* 0xe00000002c117810 */ /* 0x000fe40001ffe4ff */
[----:B------:R-:W-:-:S02]  /*6a00*/  SEL R11, R11, R20, P1 ;  /* 0x000000140b0b7207 */ /* 0x000fc40000800000 */
[----:B------:R-:W-:Y:S02]  /*6a10*/  SEL R42, R42, R21, P1 ;  /* 0x000000152a2a7207 */ /* 0x000fe40000800000 */
[----:B------:R-:W-:-:S07]  /*6a20*/  SEL R17, R17, R44, P0 ;  /* 0x0000002c11117207 */ /* 0x000fce0000000000 */
.L_x_79:
[----:B------:R-:W-:Y:S01]  /*6a30*/  IMAD.X R19, RZ, RZ, R19, P2 ;  /* 0x000000ffff137224 */ /* 0x000fe200010e0613 */
[----:B------:R-:W-:Y:S06]  /*6a40*/  BRA.U !UP6, `(.L_x_80) ;  /* 0x000000010ecc7547 */ /* 0x000fec000b800000 */
        /* <DEDUP_REMOVED lines=9> */
[----:B------:R-:W-:Y:S01]  /*6ae0*/  SHF.L.W.U32.HI R25, R22, 0x3, R23 ;  /* 0x0000000316197819 */ /* 0x000fe20000010e17 */
[C---:B------:R-:W-:Y:S01]  /*6af0*/  IMAD.WIDE.U32 R22, R12.reuse, UR18, RZ ;  /* 0x000000120c167c25 */ /* 0x040fe2000f8e00ff */
[----:B------:R-:W-:Y:S02]  /*6b00*/  IADD3 R24, P0, PT, R21, R24, RZ ;  /* 0x0000001815187210 */ /* 0x000fe40007f1e0ff */
[----:B------:R-:W-:Y:S01]  /*6b10*/  LOP3.LUT R13, R13, 0x1fffffff, RZ, 0xc0, !PT ;  /* 0x1fffffff0d0d7812 */ /* 0x000fe200078ec0ff */
[----:B------:R-:W-:-:S04]  /*6b20*/  IMAD.WIDE.U32 R20, R12, UR19, RZ ;  /* 0x000000130c147c25 */ /* 0x000fc8000f8e00ff */
[----:B------:R-:W-:Y:S02]  /*6b30*/  IMAD.X R25, R25, 0x1, R13, P0 ;  /* 0x0000000119197824 */ /* 0x000fe400000e060d */
[----:B------:R-:W-:-:S04]  /*6b40*/  IMAD.WIDE.U32 R20, P1, R44, UR18, R20 ;  /* 0x000000122c147c25 */ /* 0x000fc8000f820014 */
[----:B------:R-:W-:Y:S01]  /*6b50*/  IMAD.X R13, RZ, RZ, RZ, P1 ;  /* 0x000000ffff0d7224 */ /* 0x000fe200008e06ff */
[----:B------:R-:W-:Y:S01]  /*6b60*/  IADD3 R23, P0, PT, R23, R20, RZ ;  /* 0x0000001417177210 */ /* 0x000fe20007f1e0ff */
[----:B------:R-:W-:Y:S01]  /*6b70*/  IMAD.MOV.U32 R12, RZ, RZ, R21 ;  /* 0x000000ffff0c7224 */ /* 0x000fe200078e0015 */
[----:B------:R-:W-:-:S03]  /*6b80*/  LOP3.LUT R20, R25, 0x1fffffff, RZ, 0xc0, !PT ;  /* 0x1fffffff19147812 */ /* 0x000fc600078ec0ff */
[----:B------:R-:W-:Y:S01]  /*6b90*/  IMAD.WIDE.U32.X R12, R44, UR19, R12, P0 ;  /* 0x000000132c0c7c25 */ /* 0x000fe200080e040c */
[----:B------:R-:W-:Y:S02]  /*6ba0*/  LEA.HI R24, P0, R25, R24, RZ, 0x3 ;  /* 0x0000001819187211 */ /* 0x000fe400078118ff */
[----:B------:R-:W-:Y:S02]  /*6bb0*/  SHF.L.W.U32.HI R21, R23, 0x3, R12 ;  /* 0x0000000317157819 */ /* 0x000fe40000010e0c */
[----:B------:R-:W-:Y:S01]  /*6bc0*/  SHF.L.W.U32.HI R13, R12, 0x3, R13 ;  /* 0x000000030c0d7819 */ /* 0x000fe20000010e0d */
[----:B------:R-:W-:Y:S01]  /*6bd0*/  IMAD.X R12, RZ, RZ, R20, P0 ;  /* 0x000000ffff0c7224 */ /* 0x000fe200000e0614 */
[----:B------:R-:W-:Y:S02]  /*6be0*/  ISETP.GT.U32.AND P0, PT, R24, -0x2, PT ;  /* 0xfffffffe1800780c */ /* 0x000fe40003f04070 */
[----:B------:R-:W-:Y:S02]  /*6bf0*/  IADD3 R21, P2, PT, R21, R22, RZ ;  /* 0x0000001615157210 */ /* 0x000fe40007f5e0ff */
[----:B------:R-:W-:-:S02]  /*6c00*/  LOP3.LUT R20, R23, 0x1fffffff, RZ, 0xc0, !PT ;  /* 0x1fffffff17147812 */ /* 0x000fc400078ec0ff */
[----:B------:R-:W-:Y:S02]  /*6c10*/  IADD3 R23, P1, PT, R24, 0x1, RZ ;  /* 0x0000000118177810 */ /* 0x000fe40007f3e0ff */
[C---:B------:R-:W-:Y:S01]  /*6c20*/  ISETP.GT.U32.AND.EX P0, PT, R12.reuse, 0x1fffffff, PT, P0 ;  /* 0x1fffffff0c00780c */ /* 0x040fe20003f04100 */
[----:B------:R-:W-:Y:S01]  /*6c30*/  IMAD.X R20, R13, 0x1, R20, P2 ;  /* 0x000000010d147824 */ /* 0x000fe200010e0614 */
[----:B------:R-:W-:Y:S02]  /*6c40*/  IADD3.X R25, PT, PT, R12, -0x20000000, RZ, P1, !PT ;  /* 0xe00000000c197810 */ /* 0x000fe40000ffe4ff */
[----:B------:R-:W-:Y:S02]  /*6c50*/  SEL R23, R23, R24, P0 ;  /* 0x0000001817177207 */ /* 0x000fe40000000000 */
[C---:B------:R-:W-:Y:S02]  /*6c60*/  LEA.HI R13, P1, R20.reuse, R21, RZ, 0x3 ;  /* 0x00000015140d7211 */ /* 0x040fe400078318ff */
[----:B------:R-:W-:-:S02]  /*6c70*/  LOP3.LUT R21, R20, 0x1fffffff, RZ, 0xc0, !PT ;  /* 0x1fffffff14157812 */ /* 0x000fc400078ec0ff */
[----:B------:R-:W-:Y:S02]  /*6c80*/  SEL R12, R25, R12, P0 ;  /* 0x0000000c190c7207 */ /* 0x000fe40000000000 */
[----:B------:R-:W-:Y:S01]  /*6c90*/  IADD3 R22, P0, PT, R23, R14, RZ ;  /* 0x0000000e17167210 */ /* 0x000fe20007f1e0ff */
[----:B------:R-:W-:Y:S01]  /*6ca0*/  IMAD.X R21, RZ, RZ, R21, P1 ;  /* 0x000000ffff157224 */ /* 0x000fe200008e0615 */
[----:B------:R-:W-:-:S03]  /*6cb0*/  ISETP.GT.U32.AND P1, PT, R13, -0x2, PT ;  /* 0xfffffffe0d00780c */ /* 0x000fc60003f24070 */
[----:B------:R-:W-:Y:S01]  /*6cc0*/  IMAD.X R23, R12, 0x1, R15, P0 ;  /* 0x000000010c177824 */ /* 0x000fe200000e060f */
[----:B------:R-:W-:Y:S02]  /*6cd0*/  IADD3 R12, P3, PT, R13, 0x1, RZ ;  /* 0x000000010d0c7810 */ /* 0x000fe40007f7e0ff */
[C---:B------:R-:W-:Y:S02]  /*6ce0*/  ISETP.GT.U32.AND P0, PT, R22.reuse, -0x2, PT ;  /* 0xfffffffe1600780c */ /* 0x040fe40003f04070 */
[----:B------:R-:W-:Y:S02]  /*6cf0*/  IADD3 R15, P2, PT, R22, 0x1, RZ ;  /* 0x00000001160f7810 */ /* 0x000fe40007f5e0ff */
[C---:B------:R-:W-:Y:S02]  /*6d00*/  ISETP.GT.U32.AND.EX P1, PT, R21.reuse, 0x1fffffff, PT, P1 ;  /* 0x1fffffff1500780c */ /* 0x040fe40003f24110 */
[----:B------:R-:W-:Y:S02]  /*6d10*/  IADD3.X R14, PT, PT, R21, -0x20000000, RZ, P3, !PT ;  /* 0xe0000000150e7810 */ /* 0x000fe40001ffe4ff */
[----:B------:R-:W-:-:S02]  /*6d20*/  ISETP.GT.U32.AND.EX P0, PT, R23, 0x1fffffff, PT, P0 ;  /* 0x1fffffff1700780c */ /* 0x000fc40003f04100 */
[----:B------:R-:W-:Y:S02]  /*6d30*/  IADD3.X R20, PT, PT, R23, -0x20000000, RZ, P2, !PT ;  /* 0xe000000017147810 */ /* 0x000fe400017fe4ff */
[----:B------:R-:W-:Y:S02]  /*6d40*/  SEL R12, R12, R13, P1 ;  /* 0x0000000d0c0c7207 */ /* 0x000fe40000800000 */
[----:B------:R-:W-:Y:S02]  /*6d50*/  SEL R13, R14, R21, P1 ;  /* 0x000000150e0d7207 */ /* 0x000fe40000800000 */
[----:B------:R-:W-:Y:S02]  /*6d60*/  SEL R14, R15, R22, P0 ;  /* 0x000000160f0e7207 */ /* 0x000fe40000000000 */
[----:B------:R-:W-:-:S07]  /*6d70*/  SEL R15, R20, R23, P0 ;  /* 0x00000017140f7207 */ /* 0x000fce0000000000 */
.L_x_80:
[----:B------:R-:W0:Y:S01]  /*6d80*/  LDCU UR4, c[0x0][0x360] ;  /* 0x00006c00ff0477ac */ /* 0x000e220008000800 */
[----:B------:R-:W0:Y:S01]  /*6d90*/  LDC R21, c[0x0][0x370] ;  /* 0x0000dc00ff157b82 */ /* 0x000e220000000800 */
[C---:B------:R-:W-:Y:S02]  /*6da0*/  ISETP.GT.U32.AND P0, PT, R38.reuse, -0x2, PT ;  /* 0xfffffffe2600780c */ /* 0x040fe40003f04070 */
[----:B------:R-:W-:Y:S02]  /*6db0*/  IADD3 R23, P1, PT, R38, 0x1, RZ ;  /* 0x0000000126177810 */ /* 0x000fe40007f3e0ff */
[C---:B------:R-:W-:Y:S02]  /*6dc0*/  ISETP.GT.U32.AND.EX P0, PT, R19.reuse, 0x1fffffff, PT, P0 ;  /* 0x1fffffff1300780c */ /* 0x040fe40003f04100 */
[----:B------:R-:W-:Y:S02]  /*6dd0*/  IADD3.X R20, PT, PT, R19, -0x20000000, RZ, P1, !PT ;  /* 0xe000000013147810 */ /* 0x000fe40000ffe4ff */
[----:B------:R-:W-:-:S02]  /*6de0*/  SEL R38, R23, R38, P0 ;  /* 0x0000002617267207 */ /* 0x000fc40000000000 */
[----:B------:R-:W-:Y:S01]  /*6df0*/  SEL R19, R20, R19, P0 ;  /* 0x0000001314137207 */ /* 0x000fe20000000000 */
[----:B0-----:R-:W-:-:S05]  /*6e00*/  IMAD R0, R21, UR4, R0 ;  /* 0x0000000415007c24 */ /* 0x001fca000f8e0200 */
[----:B------:R-:W-:-:S13]  /*6e10*/  ISETP.GE.AND P0, PT, R0, UR24, PT ;  /* 0x0000001800007c0c */ /* 0x000fda000bf06270 */
[----:B------:R-:W-:Y:S05]  /*6e20*/  @!P0 BRA `(.L_x_81) ;  /* 0xffffffe000f88947 */ /* 0x000fea000383ffff */
.L_x_73:
[----:B------:R-:W-:Y:S05]  /*6e30*/  BSYNC.RECONVERGENT B0 ;  /* 0x0000000000007941 */ /* 0x000fea0003800200 */
.L_x_72:
[----:B------:R-:W0:Y:S01]  /*6e40*/  SHFL.DOWN PT, R3, R34, 0x10, 0x1f ;  /* 0x0a001f0022037f89 */ /* 0x000e2200000e0000 */
[----:B------:R-:W1:Y:S01]  /*6e50*/  LDCU UR6, c[0x0][0x398] ;  /* 0x00007300ff0677ac */ /* 0x000e620008000800 */
[----:B------:R-:W-:Y:S02]  /*6e60*/  IMAD.MOV.U32 R6, RZ, RZ, R30 ;  /* 0x000000ffff067224 */ /* 0x000fe400078e001e */
[----:B------:R-:W2:Y:S01]  /*6e70*/  SHFL.DOWN PT, R0, R35, 0x10, 0x1f ;  /* 0x0a001f0023007f89 */ /* 0x000ea200000e0000 */
[----:B-1----:R-:W-:Y:S02]  /*6e80*/  UISETP.GE.U32.AND UP0, UPT, UR6, 0x2, UPT ;  /* 0x000000020600788c */ /* 0x002fe4000bf06070 */
[----:B------:R-:W-:Y:S02]  /*6e90*/  UISETP.GE.U32.AND UP1, UPT, UR6, 0x3, UPT ;  /* 0x000000030600788c */ /* 0x000fe4000bf26070 */
[----:B------:R-:W-:Y:S01]  /*6ea0*/  UISETP.GE.U32.AND UP2, UPT, UR6, 0x4, UPT ;  /* 0x000000040600788c */ /* 0x000fe2000bf46070 */
[----:B0-----:R-:W-:Y:S01]  /*6eb0*/  IADD3 R2, P0, PT, R3, R34, RZ ;  /* 0x0000002203027210 */ /* 0x001fe20007f1e0ff */
[----:B------:R-:W-:-:S02]  /*6ec0*/  UISETP.GE.U32.AND UP3, UPT, UR6, 0x5, UPT ;  /* 0x000000050600788c */ /* 0x000fc4000bf66070 */
[----:B------:R-:W-:Y:S01]  /*6ed0*/  UISETP.GE.U32.AND UP4, UPT, UR6, 0x6, UPT ;  /* 0x000000060600788c */ /* 0x000fe2000bf86070 */
[----:B------:R-:W-:Y:S01]  /*6ee0*/  IADD3 R7, P1, PT, R2, 0x1, RZ ;  /* 0x0000000102077810 */ /* 0x000fe20007f3e0ff */
[----:B--2---:R-:W-:Y:S01]  /*6ef0*/  IMAD.X R0, R0, 0x1, R35, P0 ;  /* 0x0000000100007824 */ /* 0x004fe200000e0623 */
[----:B------:R-:W-:Y:S01]  /*6f00*/  ISETP.GT.U32.AND P0, PT, R2, -0x2, PT ;  /* 0xfffffffe0200780c */ /* 0x000fe20003f04070 */
[----:B------:R-:W-:Y:S02]  /*6f10*/  UISETP.GE.U32.AND UP5, UPT, UR6, 0x7, UPT ;  /* 0x000000070600788c */ /* 0x000fe4000bfa6070 */
[----:B------:R-:W-:Y:S01]  /*6f20*/  UISETP.GE.U32.AND UP6, UPT, UR6, 0x8, UPT ;  /* 0x000000080600788c */ /* 0x000fe2000bfc6070 */
[C---:B------:R-:W-:Y:S02]  /*6f30*/  ISETP.GT.U32.AND.EX P0, PT, R0.reuse, 0x1fffffff, PT, P0 ;  /* 0x1fffffff0000780c */ /* 0x040fe40003f04100 */
[----:B------:R-:W-:Y:S02]  /*6f40*/  IADD3.X R9, PT, PT, R0, -0x20000000, RZ, P1, !PT ;  /* 0xe000000000097810 */ /* 0x000fe40000ffe4ff */
[----:B------:R-:W-:-:S02]  /*6f50*/  SEL R7, R7, R2, P0 ;  /* 0x0000000207077207 */ /* 0x000fc40000000000 */
[----:B------:R-:W-:-:S03]  /*6f60*/  SEL R9, R9, R0, P0 ;  /* 0x0000000009097207 */ /* 0x000fc60000000000 */
[----:B------:R-:W0:Y:S04]  /*6f70*/  SHFL.DOWN PT, R2, R7, 0x8, 0x1f ;  /* 0x09001f0007027f89 */ /* 0x000e2800000e0000 */
[----:B------:R-:W1:Y:S01]  /*6f80*/  SHFL.DOWN PT, R0, R9, 0x8, 0x1f ;  /* 0x09001f0009007f89 */ /* 0x000e6200000e0000 */
[----:B0-----:R-:W-:-:S04]  /*6f90*/  IADD3 R2, P0, PT, R2, R7, RZ ;  /* 0x0000000702027210 */ /* 0x001fc80007f1e0ff */
[----:B------:R-:W-:Y:S01]  /*6fa0*/  IADD3 R3, P1, PT, R2, 0x1, RZ ;  /* 0x0000000102037810 */ /* 0x000fe20007f3e0ff */
[----:B-1----:R-:W-:Y:S01]  /*6fb0*/  IMAD.X R0, R0, 0x1, R9, P0 ;  /* 0x0000000100007824 */ /* 0x002fe200000e0609 */
[----:B------:R-:W-:-:S04]  /*6fc0*/  ISETP.GT.U32.AND P0, PT, R2, -0x2, PT ;  /* 0xfffffffe0200780c */ /* 0x000fc80003f04070 */
[C---:B------:R-:W-:Y:S02]  /*6fd0*/  ISETP.GT.U32.AND.EX P0, PT, R0.reuse, 0x1fffffff, PT, P0 ;  /* 0x1fffffff0000780c */ /* 0x040fe40003f04100 */
[----:B------:R-:W-:Y:S02]  /*6fe0*/  IADD3.X R5, PT, PT, R0, -0x20000000, RZ, P1, !PT ;  /* 0xe000000000057810 */ /* 0x000fe40000ffe4ff */
[----:B------:R-:W-:Y:S02]  /*6ff0*/  SEL R3, R3, R2, P0 ;  /* 0x0000000203037207 */ /* 0x000fe40000000000 */
        /* <DEDUP_REMOVED lines=13> */
[----:B0-----:R-:W-:Y:S01]  /*70d0*/  IADD3 R3, P0, PT, R2, R7, RZ ;  /* 0x0000000702037210 */ /* 0x001fe20007f1e0ff */
[----:B------:R-:W-:-:S03]  /*70e0*/  IMAD.MOV.U32 R7, RZ, RZ, R31 ;  /* 0x000000ffff077224 */ /* 0x000fc600078e001f */
[C---:B------:R-:W-:Y:S01]  /*70f0*/  IADD3 R4, P1, PT, R3.reuse, 0x1, RZ ;  /* 0x0000000103047810 */ /* 0x040fe20007f3e0ff */
[----:B-1----:R-:W-:Y:S01]  /*7100*/  IMAD.X R0, R0, 0x1, R9, P0 ;  /* 0x0000000100007824 */ /* 0x002fe200000e0609 */
[----:B------:R-:W-:-:S04]  /*7110*/  ISETP.GT.U32.AND P0, PT, R3, -0x2, PT ;  /* 0xfffffffe0300780c */ /* 0x000fc80003f04070 */
[C---:B------:R-:W-:Y:S02]  /*7120*/  ISETP.GT.U32.AND.EX P0, PT, R0.reuse, 0x1fffffff, PT, P0 ;  /* 0x1fffffff0000780c */ /* 0x040fe40003f04100 */
[----:B------:R-:W-:Y:S02]  /*7130*/  IADD3.X R5, PT, PT, R0, -0x20000000, RZ, P1, !PT ;  /* 0xe000000000057810 */ /* 0x000fe40000ffe4ff */
[----:B------:R-:W-:Y:S02]  /*7140*/  SEL R4, R4, R3, P0 ;  /* 0x0000000304047207 */ /* 0x000fe40000000000 */
[----:B------:R-:W-:Y:S02]  /*7150*/  SEL R5, R5, R0, P0 ;  /* 0x0000000005057207 */ /* 0x000fe40000000000 */
[----:B------:R-:W0:Y:S01]  /*7160*/  S2R R0, SR_TID.X ;  /* 0x0000000000007919 */ /* 0x000e220000002100 */
[----:B------:R-:W1:Y:S04]  /*7170*/  SHFL.DOWN PT, R3, R4, 0x1, 0x1f ;  /* 0x08201f0004037f89 */ /* 0x000e6800000e0000 */
[----:B------:R-:W2:Y:S01]  /*7180*/  SHFL.DOWN PT, R2, R5, 0x1, 0x1f ;  /* 0x08201f0005027f89 */ /* 0x000ea200000e0000 */
[----:B-1----:R-:W-:-:S02]  /*7190*/  IADD3 R3, P0, PT, R3, R4, RZ ;  /* 0x0000000403037210 */ /* 0x002fc40007f1e0ff */
[----:B0-----:R-:W-:-:S03]  /*71a0*/  ISETP.GT.U32.AND P1, PT, R0, 0x1f, PT ;  /* 0x0000001f0000780c */ /* 0x001fc60003f24070 */
[----:B--2---:R-:W-:Y:S01]  /*71b0*/  IMAD.X R2, R2, 0x1, R5, P0 ;  /* 0x0000000102027824 */ /* 0x004fe200000e0605 */
[----:B------:R-:W-:Y:S01]  /*71c0*/  LOP3.LUT P2, R8, R0, 0x1f, RZ, 0xc0, !PT ;  /* 0x0000001f00087812 */ /* 0x000fe2000784c0ff */
[----:B------:R-:W-:-:S12]  /*71d0*/  BRA.U !UP0, `(.L_x_82) ;  /* 0x0000000108c87547 */ /* 0x000fd8000b800000 */
[----:B------:R-:W0:Y:S04]  /*71e0*/  SHFL.DOWN PT, R5, R32, 0x10, 0x1f ;  /* 0x0a001f0020057f89 */ /* 0x000e2800000e0000 */
[----:B------:R-:W1:Y:S01]  /*71f0*/  SHFL.DOWN PT, R4, R33, 0x10, 0x1f ;  /* 0x0a001f0021047f89 */ /* 0x000e6200000e0000 */
[----:B0-----:R-:W-:-:S04]  /*7200*/  IADD3 R5, P0, PT, R5, R32, RZ ;  /* 0x0000002005057210 */ /* 0x001fc80007f1e0ff */
[C---:B------:R-:W-:Y:S01]  /*7210*/  IADD3 R20, P3, PT, R5.reuse, 0x1, RZ ;  /* 0x0000000105147810 */ /* 0x040fe20007f7e0ff */
        /* <DEDUP_REMOVED lines=45> */
[----:B------:R-:W-:-:S07]  /*74f0*/  SEL R33, R33, R4, P0 ;  /* 0x0000000421217207 */ /* 0x000fce0000000000 */
.L_x_82:
[----:B------:R-:W-:Y:S02]  /*7500*/  IMAD.MOV.U32 R4, RZ, RZ, R32 ;  /* 0x000000ffff047224 */ /* 0x000fe400078e0020 */
[----:B------:R-:W-:Y:S01]  /*7510*/  IMAD.MOV.U32 R5, RZ, RZ, R33 ;  /* 0x000000ffff057224 */ /* 0x000fe200078e0021 */
[----:B------:R-:W-:Y:S06]  /*7520*/  BRA.U !UP1, `(.L_x_83) ;  /* 0x0000000109c87547 */ /* 0x000fec000b800000 */
[----:B------:R-:W0:Y:S04]  /*7530*/  SHFL.DOWN PT, R9, R6, 0x10, 0x1f ;  /* 0x0a001f0006097f89 */ /* 0x000e2800000e0000 */
[----:B------:R-:W1:Y:S01]  /*7540*/  SHFL.DOWN PT, R12, R7, 0x10, 0x1f ;  /* 0x0a001f00070c7f89 */ /* 0x000e6200000e0000 */
[----:B0-----:R-:W-:-:S05]  /*7550*/  IADD3 R9, P0, PT, R9, R6, RZ ;  /* 0x0000000609097210 */ /* 0x001fca0007f1e0ff */
[----:B-1----:R-:W-:Y:S01]  /*7560*/  IMAD.X R20, R12, 0x1, R7, P0 ;  /* 0x000000010c147824 */ /* 0x002fe200000e0607 */
[C---:B------:R-:W-:Y:S02]  /*7570*/  ISETP.GT.U32.AND P0, PT, R9.reuse, -0x2, PT ;  /* 0xfffffffe0900780c */ /* 0x040fe40003f04070 */
[----:B------:R-:W-:Y:S02]  /*7580*/  IADD3 R12, P3, PT, R9, 0x1, RZ ;  /* 0x00000001090c7810 */ /* 0x000fe40007f7e0ff */
        /* <DEDUP_REMOVED lines=43> */
[----:B------:R-:W-:-:S07]  /*7840*/  SEL R7, R7, R12, P0 ;  /* 0x0000000c07077207 */ /* 0x000fce0000000000 */
.L_x_83:
[----:B------:R-:W-:Y:S05]  /*7850*/  BRA.U !UP2, `(.L_x_84) ;  /* 0x000000010ac87547 */ /* 0x000fea000b800000 */
        /* <DEDUP_REMOVED lines=49> */
[----:B------:R-:W-:-:S07]  /*7b70*/  SEL R29, R29, R12, P0 ;  /* 0x0000000c1d1d7207 */ /* 0x000fce0000000000 */
.L_x_84:
        /* <DEDUP_REMOVED lines=51> */
.L_x_85:
[----:B------:R-:W-:Y:S05]  /*7eb0*/  BRA.U !UP4, `(.L_x_86) ;  /* 0x000000010cc87547 */ /* 0x000fea000b800000 */
        /* <DEDUP_REMOVED lines=50> */
.L_x_86:
[----:B------:R-:W-:Y:S01]  /*81e0*/  IMAD.MOV.U32 R19, RZ, RZ, R10 ;  /* 0x000000ffff137224 */ /* 0x000fe200078e000a */
[----:B------:R-:W-:Y:S06]  /*81f0*/  BRA.U !UP5, `(.L_x_87) ;  /* 0x000000010dc87547 */ /* 0x000fec000b800000 */
        /* <DEDUP_REMOVED lines=50> */
.L_x_87:
        /* <DEDUP_REMOVED lines=51> */
.L_x_88:
[----:B------:R-:W-:Y:S04]  /*8850*/  BSSY.RECONVERGENT B0, `(.L_x_89) ;  /* 0x000001c000007945 */ /* 0x000fe80003800200 */
[----:B------:R-:W-:Y:S05]  /*8860*/  @P2 BRA `(.L_x_90) ;  /* 0x0000000000682947 */ /* 0x000fea0003800000 */
[----:B------:R-:W0:Y:S01]  /*8870*/  S2UR UR5, SR_CgaCtaId ;  /* 0x00000000000579c3 */ /* 0x000e220000008800 */
[----:B------:R-:W-:Y:S01]  /*8880*/  PLOP3.LUT P2, PT, PT, PT, UP1, 0x80, 0x8 ;  /* 0x000000000008781c */ /* 0x000fe20003f4f018 */
[----:B------:R-:W-:Y:S01]  /*8890*/  UMOV UR4, 0x400 ;  /* 0x0000040000047882 */ /* 0x000fe20000000000 */
[----:B------:R-:W-:Y:S02]  /*88a0*/  SHF.R.U32.HI R0, RZ, 0x2, R0 ;  /* 0x00000002ff007819 */ /* 0x000fe40000011600 */
[----:B------:R-:W-:Y:S02]  /*88b0*/  PLOP3.LUT P0, PT, PT, PT, UP0, 0x80, 0x8 ;  /* 0x000000000008781c */ /* 0x000fe40003f0f008 */
[----:B------:R-:W-:Y:S02]  /*88c0*/  LOP3.LUT R9, R0, 0xf8, RZ, 0xc0, !PT ;  /* 0x000000f800097812 */ /* 0x000fe400078ec0ff */
[----:B------:R-:W-:Y:S02]  /*88d0*/  PLOP3.LUT P6, PT, PT, PT, UP2, 0x80, 0x8 ;  /* 0x000000000008781c */ /* 0x000fe40003fcf028 */
[----:B------:R-:W-:-:S02]  /*88e0*/  PLOP3.LUT P5, PT, PT, PT, UP3, 0x80, 0x8 ;  /* 0x000000000008781c */ /* 0x000fc40003faf038 */
[----:B------:R-:W-:Y:S02]  /*88f0*/  PLOP3.LUT P4, PT, PT, PT, UP4, 0x80, 0x8 ;  /* 0x000000000008781c */ /* 0x000fe40003f8f048 */
[----:B------:R-:W-:Y:S01]  /*8900*/  PLOP3.LUT P3, PT, PT, PT, UP5, 0x80, 0x8 ;  /* 0x000000000008781c */ /* 0x000fe20003f6f058 */
[----:B0-----:R-:W-:-:S09]  /*8910*/  ULEA UR4, UR5, UR4, 0x18 ;  /* 0x0000000405047291 */ /* 0x001fd2000f8ec0ff */
[----:B------:R-:W-:Y:S01]  /*8920*/  @P2 STS.64 [R9+UR4+0x200], R6 ;  /* 0x0002000609002988 */ /* 0x000fe20008000a04 */
[----:B------:R-:W-:-:S03]  /*8930*/  IADD3 R0, P2, PT, R3, 0x1, RZ ;  /* 0x0000000103007810 */ /* 0x000fc60007f5e0ff */
[----:B------:R0:W-:Y:S01]  /*8940*/  @P0 STS.64 [R9+UR4+0x100], R4 ;  /* 0x0001000409000988 */ /* 0x0001e20008000a04 */
[C---:B------:R-:W-:Y:S02]  /*8950*/  IADD3.X R11, PT, PT, R2.reuse, -0x20000000, RZ, P2, !PT ;  /* 0xe0000000020b7810 */ /* 0x040fe400017fe4ff */
[----:B------:R-:W-:Y:S01]  /*8960*/  ISETP.GT.U32.AND P0, PT, R3, -0x2, PT ;  /* 0xfffffffe0300780c */ /* 0x000fe20003f04070 */
[----:B------:R1:W-:Y:S01]  /*8970*/  @P6 STS.64 [R9+UR4+0x300], R28 ;  /* 0x0003001c09006988 */ /* 0x0003e20008000a04 */
[----:B------:R-:W-:Y:S02]  /*8980*/  PLOP3.LUT P2, PT, PT, PT, UP6, 0x80, 0x8 ;  /* 0x000000000008781c */ /* 0x000fe40003f4f068 */
[----:B------:R-:W-:Y:S01]  /*8990*/  ISETP.GT.U32.AND.EX P0, PT, R2, 0x1fffffff, PT, P0 ;  /* 0x1fffffff0200780c */ /* 0x000fe20003f04100 */
[----:B------:R1:W-:Y:S03]  /*89a0*/  @P5 STS.64 [R9+UR4+0x400], R26 ;  /* 0x0004001a09005988 */ /* 0x0003e60008000a04 */
[----:B0-----:R-:W-:Y:S01]  /*89b0*/  SEL R4, R0, R3, P0 ;  /* 0x0000000300047207 */ /* 0x001fe20000000000 */
[----:B------:R1:W-:Y:S01]  /*89c0*/  @P4 STS.64 [R9+UR4+0x500], R18 ;  /* 0x0005001209004988 */ /* 0x0003e20008000a04 */
[----:B------:R-:W-:-:S03]  /*89d0*/  SEL R5, R11, R2, P0 ;  /* 0x000000020b057207 */ /* 0x000fc60000000000 */
[----:B------:R1:W-:Y:S04]  /*89e0*/  @P3 STS.64 [R9+UR4+0x600], R16 ;  /* 0x0006001009003988 */ /* 0x0003e80008000a04 */
[----:B------:R1:W-:Y:S04]  /*89f0*/  @P2 STS.64 [R9+UR4+0x700], R14 ;  /* 0x0007000e09002988 */ /* 0x0003e80008000a04 */
[----:B------:R1:W-:Y:S02]  /*8a00*/  STS.64 [R9+UR4], R4 ;  /* 0x0000000409007988 */ /* 0x0003e40008000a04 */
.L_x_90:
[----:B------:R-:W-:Y:S05]  /*8a10*/  BSYNC.RECONVERGENT B0 ;  /* 0x0000000000007941 */ /* 0x000fea0003800200 */
.L_x_89:
[----:B------:R-:W-:Y:S06]  /*8a20*/  BAR.SYNC.DEFER_BLOCKING 0x0 ;  /* 0x0000000000007b1d */ /* 0x000fec0000010000 */
[----:B------:R-:W-:Y:S05]  /*8a30*/  @P1 EXIT ;  /* 0x000000000000194d */ /* 0x000fea0003800000 */
[----:B------:R-:W0:Y:S01]  /*8a40*/  LDCU UR4, c[0x0][0x360] ;  /* 0x00006c00ff0477ac */ /* 0x000e220008000800 */
[----:B------:R-:W2:Y:S01]  /*8a50*/  S2UR UR7, SR_CgaCtaId ;  /* 0x00000000000779c3 */ /* 0x000ea20000008800 */
[----:B------:R-:W-:Y:S01]  /*8a60*/  CS2R R2, SRZ ;  /* 0x0000000000027805 */ /* 0x000fe2000001ff00 */
[----:B------:R-:W-:Y:S01]  /*8a70*/  BSSY.RECONVERGENT B0, `(.L_x_91) ;  /* 0x0000043000007945 */ /* 0x000fe20003800200 */
[----:B------:R-:W-:Y:S01]  /*8a80*/  UMOV UR5, 0x400 ;  /* 0x0000040000057882 */ /* 0x000fe20000000000 */
[----:B------:R-:W-:Y:S01]  /*8a90*/  PLOP3.LUT P3, PT, PT, PT, UP6, 0x40, 0x4 ;  /* 0x000000000004781c */ /* 0x000fe20003f6e868 */
[----:B0-----:R-:W-:-:S06]  /*8aa0*/  USHF.R.U32.HI UR4, URZ, 0x5, UR4 ;  /* 0x00000005ff047899 */ /* 0x001fcc0008011604 */
[----:B------:R-:W-:Y:S01]  /*8ab0*/  ISETP.GE.U32.AND P1, PT, R8, UR4, PT ;  /* 0x0000000408007c0c */ /* 0x000fe2000bf26070 */
[----:B--2---:R-:W-:-:S04]  /*8ac0*/  ULEA UR5, UR7, UR5, 0x18 ;  /* 0x0000000507057291 */ /* 0x004fc8000f8ec0ff */
[----:B------:R-:W0:Y:S02]  /*8ad0*/  S2UR UR4, SR_CTAID.X ;  /* 0x00000000000479c3 */ /* 0x000e240000002500 */
[----:B------:R-:W-:-:S06]  /*8ae0*/  LEA R0, R8, UR5, 0x3 ;  /* 0x0000000508007c11 */ /* 0x000fcc000f8e18ff */
[----:B------:R-:W2:Y:S01]  /*8af0*/  @!P1 LDS.64 R2, [R0] ;  /* 0x0000000000029984 */ /* 0x000ea20000000a00 */
[----:B0-----:R-:W-:-:S03]  /*8b00*/  UIMAD UR6, UR4, UR6, URZ ;  /* 0x00000006040672a4 */ /* 0x001fc6000f8e02ff */
[----:B--2---:R-:W0:Y:S04]  /*8b10*/  SHFL.DOWN PT, R7, R2, 0x10, 0x1f ;  /* 0x0a001f0002077f89 */ /* 0x004e2800000e0000 */
[----:B-1----:R-:W1:Y:S01]  /*8b20*/  SHFL.DOWN PT, R5, R3, 0x10, 0x1f ;  /* 0x0a001f0003057f89 */ /* 0x002e6200000e0000 */
        /* <DEDUP_REMOVED lines=37> */
[----:B------:R-:W-:Y:S02]  /*8d80*/  SEL R5, R5, R2, P0 ;  /* 0x0000000205057207 */ /* 0x000fe40000000000 */
[----:B------:R-:W-:Y:S01]  /*8d90*/  ISETP.NE.AND P2, PT, R8, RZ, PT ;  /* 0x000000ff0800720c */ /* 0x000fe20003f45270 */
[----:B------:R-:W0:Y:S04]  /*8da0*/  SHFL.DOWN PT, R3, R4, 0x1, 0x1f ;  /* 0x08201f0004037f89 */ /* 0x000e2800000e0000 */
[----:B------:R-:W1:Y:S01]  /*8db0*/  SHFL.DOWN PT, R2, R5, 0x1, 0x1f ;  /* 0x08201f0005027f89 */ /* 0x000e6200000e0000 */
[----:B0-----:R-:W-:-:S05]  /*8dc0*/  IADD3 R7, P0, PT, R3, R4, RZ ;  /* 0x0000000403077210 */ /* 0x001fca0007f1e0ff */
[----:B-1----:R-:W-:Y:S02]  /*8dd0*/  IMAD.X R6, R2, 0x1, R5, P0 ;  /* 0x0000000102067824 */ /* 0x002fe400000e0605 */
[----:B------:R-:W-:Y:S06]  /*8de0*/  @P2 BRA `(.L_x_92) ;  /* 0x00000000002c2947 */ /* 0x000fec0003800000 */
[----:B------:R-:W0:Y:S01]  /*8df0*/  LDCU.64 UR4, c[0x0][0x3a0] ;  /* 0x00007400ff0477ac */ /* 0x000e220008000a00 */
[C---:B------:R-:W-:Y:S02]  /*8e00*/  ISETP.GT.U32.AND P0, PT, R7.reuse, -0x2, PT ;  /* 0xfffffffe0700780c */ /* 0x040fe40003f04070 */
[----:B------:R-:W-:Y:S02]  /*8e10*/  IADD3 R2, P4, PT, R7, 0x1, RZ ;  /* 0x0000000107027810 */ /* 0x000fe40007f9e0ff */
[C---:B------:R-:W-:Y:S02]  /*8e20*/  ISETP.GT.U32.AND.EX P0, PT, R6.reuse, 0x1fffffff, PT, P0 ;  /* 0x1fffffff0600780c */ /* 0x040fe40003f04100 */
[----:B------:R-:W-:Y:S02]  /*8e30*/  IADD3.X R3, PT, PT, R6, -0x20000000, RZ, P4, !PT ;  /* 0xe000000006037810 */ /* 0x000fe400027fe4ff */
[----:B------:R-:W-:Y:S02]  /*8e40*/  SEL R2, R2, R7, P0 ;  /* 0x0000000702027207 */ /* 0x000fe40000000000 */
[----:B------:R-:W-:Y:S01]  /*8e50*/  SEL R3, R3, R6, P0 ;  /* 0x0000000603037207 */ /* 0x000fe20000000000 */
[----:B0-----:R-:W-:-:S06]  /*8e60*/  UIMAD.WIDE.U32 UR4, UR6, 0x8, UR4 ;  /* 0x00000008060478a5 */ /* 0x001fcc000f8e0004 */
[----:B------:R-:W-:Y:S02]  /*8e70*/  IMAD.U32 R4, RZ, RZ, UR4 ;  /* 0x00000004ff047e24 */ /* 0x000fe4000f8e00ff */
[----:B------:R-:W-:-:S05]  /*8e80*/  IMAD.U32 R5, RZ, RZ, UR5 ;  /* 0x00000005ff057e24 */ /* 0x000fca000f8e00ff */
[----:B------:R0:W-:Y:S02]  /*8e90*/  STG.E.64 desc[UR22][R4.64], R2 ;  /* 0x0000000204007986 */ /* 0x0001e4000c101b16 */
.L_x_92:
[----:B------:R-:W-:Y:S05]  /*8ea0*/  BSYNC.RECONVERGENT B0 ;  /* 0x0000000000007941 */ /* 0x000fea0003800200 */
.L_x_91:
[----:B------:R-:W-:Y:S05]  /*8eb0*/  BRA.U !UP0, `(.L_x_93) ;  /* 0x0000000108f47547 */ /* 0x000fea000b800000 */
[----:B0-----:R-:W-:Y:S01]  /*8ec0*/  CS2R R2, SRZ ;  /* 0x0000000000027805 */ /* 0x001fe2000001ff00 */
[----:B------:R-:W-:Y:S05]  /*8ed0*/  BSSY.RECONVERGENT B0, `(.L_x_93) ;  /* 0x000003b000007945 */ /* 0x000fea0003800200 */
[----:B------:R-:W0:Y:S04]  /*8ee0*/  @!P1 LDS.64 R2, [R0+0x100] ;  /* 0x0001000000029984 */ /* 0x000e280000000a00 */
[----:B0-----:R-:W0:Y:S04]  /*8ef0*/  SHFL.DOWN PT, R7, R2, 0x10, 0x1f ;  /* 0x0a001f0002077f89 */ /* 0x001e2800000e0000 */
        /* <DEDUP_REMOVED lines=43> */
[----:B------:R-:W-:Y:S07]  /*91b0*/  @P2 BRA `(.L_x_94) ;  /* 0x0000000000302947 */ /* 0x000fee0003800000 */
[----:B------:R-:W0:Y:S01]  /*91c0*/  LDCU.64 UR4, c[0x0][0x3a0] ;  /* 0x00007400ff0477ac */ /* 0x000e220008000a00 */
[C---:B------:R-:W-:Y:S02]  /*91d0*/  ISETP.GT.U32.AND P0, PT, R7.reuse, -0x2, PT ;  /* 0xfffffffe0700780c */ /* 0x040fe40003f04070 */
[----:B------:R-:W-:Y:S01]  /*91e0*/  IADD3 R2, P4, PT, R7, 0x1, RZ ;  /* 0x0000000107027810 */ /* 0x000fe20007f9e0ff */
[----:B------:R-:W-:Y:S01]  /*91f0*/  UIADD3 UR7, UPT, UPT, UR6, 0x1, URZ ;  /* 0x0000000106077890 */ /* 0x000fe2000fffe0ff */
        /* <DEDUP_REMOVED lines=8> */
.L_x_94:
[----:B------:R-:W-:Y:S05]  /*9280*/  BSYNC.RECONVERGENT B0 ;  /* 0x0000000000007941 */ /* 0x000fea0003800200 */
.L_x_93:
        /* <DEDUP_REMOVED lines=61> */
.L_x_96:
[----:B------:R-:W-:Y:S05]  /*9660*/  BSYNC.RECONVERGENT B0 ;  /* 0x0000000000007941 */ /* 0x000fea0003800200 */
.L_x_95:
        /* <DEDUP_REMOVED lines=61> */
.L_x_98:
[----:B------:R-:W-:Y:S05]  /*9a40*/  BSYNC.RECONVERGENT B0 ;  /* 0x0000000000007941 */ /* 0x000fea0003800200 */
.L_x_97:
        /* <DEDUP_REMOVED lines=61> */
.L_x_100:
[----:B------:R-:W-:Y:S05]  /*9e20*/  BSYNC.RECONVERGENT B0 ;  /* 0x0000000000007941 */ /* 0x000fea0003800200 */
.L_x_99:
        /* <DEDUP_REMOVED lines=61> */
.L_x_102:
[----:B------:R-:W-:Y:S05]  /*a200*/  BSYNC.RECONVERGENT B0 ;  /* 0x0000000000007941 */ /* 0x000fea0003800200 */
.L_x_101:
        /* <DEDUP_REMOVED lines=61> */
.L_x_104:
[----:B------:R-:W-:Y:S05]  /*a5e0*/  BSYNC.RECONVERGENT B0 ;  /* 0x0000000000007941 */ /* 0x000fea0003800200 */
.L_x_103:
[----:B------:R-:W-:Y:S05]  /*a5f0*/  @P3 EXIT ;  /* 0x000000000000394d */ /* 0x000fea0003800000 */
[----:B0-----:R-:W-:-:S06]  /*a600*/  CS2R R2, SRZ ;  /* 0x0000000000027805 */ /* 0x001fcc000001ff00 */
        /* <DEDUP_REMOVED lines=41> */
[----:B------:R0:W1:Y:S04]  /*a8a0*/  SHFL.DOWN PT, R2, R3, 0x1, 0x1f ;  /* 0x08201f0003027f89 */ /* 0x00006800000e0000 */
[----:B------:R0:W2:Y:S01]  /*a8b0*/  SHFL.DOWN PT, R0, R5, 0x1, 0x1f ;  /* 0x08201f0005007f89 */ /* 0x0000a200000e0000 */
[----:B------:R-:W-:Y:S05]  /*a8c0*/  @P2 EXIT ;  /* 0x000000000000294d */ /* 0x000fea0003800000 */
[----:B------:R-:W3:Y:S01]  /*a8d0*/  LDCU.64 UR4, c[0x0][0x3a0] ;  /* 0x00007400ff0477ac */ /* 0x000ee20008000a00 */
[----:B01----:R-:W-:Y:S01]  /*a8e0*/  IADD3 R3, P0, PT, R2, R3, RZ ;  /* 0x0000000302037210 */ /* 0x003fe20007f1e0ff */
[----:B------:R-:W-:-:S03]  /*a8f0*/  UIADD3 UR7, UPT, UPT, UR6, 0x7, URZ ;  /* 0x0000000706077890 */ /* 0x000fc6000fffe0ff */
[C---:B------:R-:W-:Y:S01]  /*a900*/  IADD3 R2, P1, PT, R3.reuse, 0x1, RZ ;  /* 0x0000000103027810 */ /* 0x040fe20007f3e0ff */
[----:B--2---:R-:W-:Y:S01]  /*a910*/  IMAD.X R5, R0, 0x1, R5, P0 ;  /* 0x0000000100057824 */ /* 0x004fe200000e0605 */
[----:B------:R-:W-:-:S04]  /*a920*/  ISETP.GT.U32.AND P0, PT, R3, -0x2, PT ;  /* 0xfffffffe0300780c */ /* 0x000fc80003f04070 */
[C---:B------:R-:W-:Y:S02]  /*a930*/  ISETP.GT.U32.AND.EX P0, PT, R5.reuse, 0x1fffffff, PT, P0 ;  /* 0x1fffffff0500780c */ /* 0x040fe40003f04100 */
[----:B------:R-:W-:Y:S02]  /*a940*/  IADD3.X R0, PT, PT, R5, -0x20000000, RZ, P1, !PT ;  /* 0xe000000005007810 */ /* 0x000fe40000ffe4ff */
[----:B------:R-:W-:Y:S02]  /*a950*/  SEL R2, R2, R3, P0 ;  /* 0x0000000302027207 */ /* 0x000fe40000000000 */
[----:B------:R-:W-:Y:S01]  /*a960*/  SEL R3, R0, R5, P0 ;  /* 0x0000000500037207 */ /* 0x000fe20000000000 */
[----:B---3--:R-:W-:-:S06]  /*a970*/  UIMAD.WIDE.U32 UR4, UR7, 0x8, UR4 ;  /* 0x00000008070478a5 */ /* 0x008fcc000f8e0004 */
[----:B------:R-:W-:Y:S02]  /*a980*/  IMAD.U32 R4, RZ, RZ, UR4 ;  /* 0x00000004ff047e24 */ /* 0x000fe4000f8e00ff */
[----:B------:R-:W-:-:S05]  /*a990*/  IMAD.U32 R5, RZ, RZ, UR5 ;  /* 0x00000005ff057e24 */ /* 0x000fca000f8e00ff */
[----:B------:R-:W-:Y:S01]  /*a9a0*/  STG.E.64 desc[UR22][R4.64], R2 ;  /* 0x0000000204007986 */ /* 0x000fe2000c101b16 */
[----:B------:R-:W-:Y:S05]  /*a9b0*/  EXIT ;  /* 0x000000000000794d */ /* 0x000fea0003800000 */
.L_x_105:
        /* <DEDUP_REMOVED lines=12> */
.L_x_107:


//--------------------- .nv.shared._Z20reduce_blocks_kernelPKyiiPy --------------------------
	.section	.nv.shared._Z20reduce_blocks_kernelPKyiiPy,"aw",@nobits
	.sectionflags	@""
	.align	16
	.zero		1024


//--------------------- .nv.shared.reserved.0     --------------------------
	.section	.nv.shared.reserved.0,"aw",@nobits
	.weak		__nv_reservedSMEM_offset_0_alias
	.size		__nv_reservedSMEM_offset_0_alias, 0, 64
	.other		__nv_reservedSMEM_offset_0_alias,@"STO_CUDA_RESERVED_SHARED STV_DEFAULT"
__nv_reservedSMEM_offset_0_alias:
	.zero		0
	.zero		64


//--------------------- .nv.shared._Z19fused_sketch_kernelPKyiS0_iPy --------------------------
	.section	.nv.shared._Z19fused_sketch_kernelPKyiS0_iPy,"aw",@nobits
	.sectionflags	@""
	.align	16
.nv.shared._Z19fused_sketch_kernelPKyiS0_iPy:
	.zero		3072


//--------------------- .nv.constant0._Z20reduce_blocks_kernelPKyiiPy --------------------------
	.section	.nv.constant0._Z20reduce_blocks_kernelPKyiiPy,"a",@progbits
	.sectionflags	@""
	.align	4
.nv.constant0._Z20reduce_blocks_kernelPKyiiPy:
	.zero		920


//--------------------- .nv.constant0._Z19fused_sketch_kernelPKyiS0_iPy --------------------------
	.section	.nv.constant0._Z19fused_sketch_kernelPKyiS0_iPy,"a",@progbits
	.sectionflags	@""
	.align	4
.nv.constant0._Z19fused_sketch_kernelPKyiS0_iPy:
	.zero		936


//--------------------- SYMBOLS --------------------------

	.type		.nv.reservedSmem.offset0,@object
	.size		.nv.reservedSmem.offset0,0x4
	.type		.nv.reservedSmem.cap,@object
	.size		.nv.reservedSmem.cap,0x4
